//
// Generated by NVIDIA NVVM Compiler
//
// Compiler Build ID: CL-36424714
// Cuda compilation tools, release 13.0, V13.0.88
// Based on NVVM 20.0.0
//

.version 9.0
.target sm_100
.address_size 64

	// .globl	_Z17gblur_xdir_kerneliiifiPfS_Ph

.visible .entry _Z17gblur_xdir_kerneliiifiPfS_Ph(
	.param .u32 _Z17gblur_xdir_kerneliiifiPfS_Ph_param_0,
	.param .u32 _Z17gblur_xdir_kerneliiifiPfS_Ph_param_1,
	.param .u32 _Z17gblur_xdir_kerneliiifiPfS_Ph_param_2,
	.param .f32 _Z17gblur_xdir_kerneliiifiPfS_Ph_param_3,
	.param .u32 _Z17gblur_xdir_kerneliiifiPfS_Ph_param_4,
	.param .u64 .ptr .align 1 _Z17gblur_xdir_kerneliiifiPfS_Ph_param_5,
	.param .u64 .ptr .align 1 _Z17gblur_xdir_kerneliiifiPfS_Ph_param_6,
	.param .u64 .ptr .align 1 _Z17gblur_xdir_kerneliiifiPfS_Ph_param_7
)
{
	.reg .pred 	%p<55>;
	.reg .b16 	%rs<16>;
	.reg .b32 	%r<71>;
	.reg .b32 	%f<156>;
	.reg .b64 	%rd<25>;

	ld.param.u32 	%r32, [_Z17gblur_xdir_kerneliiifiPfS_Ph_param_0];
	ld.param.u32 	%r30, [_Z17gblur_xdir_kerneliiifiPfS_Ph_param_1];
	ld.param.u32 	%r33, [_Z17gblur_xdir_kerneliiifiPfS_Ph_param_2];
	ld.param.u32 	%r31, [_Z17gblur_xdir_kerneliiifiPfS_Ph_param_4];
	ld.param.u64 	%rd10, [_Z17gblur_xdir_kerneliiifiPfS_Ph_param_5];
	ld.param.u64 	%rd9, [_Z17gblur_xdir_kerneliiifiPfS_Ph_param_6];
	ld.param.u64 	%rd11, [_Z17gblur_xdir_kerneliiifiPfS_Ph_param_7];
	cvta.to.global.u64 	%rd1, %rd10;
	cvta.to.global.u64 	%rd2, %rd11;
	mov.u32 	%r34, %ctaid.x;
	mov.u32 	%r35, %tid.x;
	mad.lo.s32 	%r1, %r33, %r34, %r35;
	mul.lo.s32 	%r36, %r30, %r32;
	setp.ge.s32 	%p1, %r1, %r36;
	@%p1 bra 	$L__BB0_44;
	rem.s32 	%r2, %r1, %r30;
	shr.u32 	%r37, %r31, 31;
	add.s32 	%r38, %r31, %r37;
	shr.s32 	%r3, %r38, 1;
	setp.lt.s32 	%p2, %r31, -1;
	mov.f32 	%f154, 0f00000000;
	mov.f32 	%f155, %f154;
	@%p2 bra 	$L__BB0_43;
	neg.s32 	%r69, %r3;
	abs.s32 	%r39, %r3;
	add.s32 	%r5, %r3, %r39;
	add.s32 	%r6, %r5, 1;
	and.b32  	%r7, %r6, 7;
	setp.lt.u32 	%p3, %r5, 7;
	mov.f32 	%f155, 0f00000000;
	mov.f32 	%f154, %f155;
	@%p3 bra 	$L__BB0_22;
	sub.s32 	%r67, 3, %r3;
	and.b32  	%r41, %r6, -8;
	neg.s32 	%r66, %r41;
	sub.s32 	%r64, %r1, %r3;
	sub.s32 	%r63, %r2, %r3;
	mov.f32 	%f155, 0f00000000;
	mov.b32 	%r65, 3;
$L__BB0_4:
	.pragma "nounroll";
	setp.lt.s32 	%p4, %r63, 0;
	setp.ge.s32 	%p5, %r63, %r30;
	cvt.s64.s32 	%rd12, %r64;
	add.s64 	%rd3, %rd2, %rd12;
	add.s32 	%r42, %r65, -3;
	mul.wide.s32 	%rd13, %r42, 4;
	add.s64 	%rd4, %rd1, %rd13;
	or.pred  	%p6, %p4, %p5;
	@%p6 bra 	$L__BB0_6;
	ld.global.u8 	%rs1, [%rd3];
	cvt.rn.f32.u16 	%f79, %rs1;
	ld.global.f32 	%f80, [%rd4];
	fma.rn.f32 	%f154, %f80, %f79, %f154;
	add.f32 	%f155, %f155, %f80;
$L__BB0_6:
	add.s32 	%r43, %r63, 1;
	setp.lt.s32 	%p7, %r43, 0;
	setp.ge.s32 	%p8, %r43, %r30;
	or.pred  	%p9, %p7, %p8;
	@%p9 bra 	$L__BB0_8;
	ld.global.u8 	%rs2, [%rd3+1];
	cvt.rn.f32.u16 	%f81, %rs2;
	ld.global.f32 	%f82, [%rd4+4];
	fma.rn.f32 	%f154, %f82, %f81, %f154;
	add.f32 	%f155, %f155, %f82;
$L__BB0_8:
	add.s32 	%r44, %r63, 2;
	setp.lt.s32 	%p10, %r44, 0;
	setp.ge.s32 	%p11, %r44, %r30;
	or.pred  	%p12, %p10, %p11;
	@%p12 bra 	$L__BB0_10;
	ld.global.u8 	%rs3, [%rd3+2];
	cvt.rn.f32.u16 	%f83, %rs3;
	ld.global.f32 	%f84, [%rd4+8];
	fma.rn.f32 	%f154, %f84, %f83, %f154;
	add.f32 	%f155, %f155, %f84;
$L__BB0_10:
	add.s32 	%r45, %r63, 3;
	setp.lt.s32 	%p13, %r45, 0;
	setp.ge.s32 	%p14, %r45, %r30;
	or.pred  	%p15, %p13, %p14;
	@%p15 bra 	$L__BB0_12;
	ld.global.u8 	%rs4, [%rd3+3];
	cvt.rn.f32.u16 	%f85, %rs4;
	ld.global.f32 	%f86, [%rd4+12];
	fma.rn.f32 	%f154, %f86, %f85, %f154;
	add.f32 	%f155, %f155, %f86;
$L__BB0_12:
	add.s32 	%r46, %r63, 4;
	setp.lt.s32 	%p16, %r46, 0;
	setp.ge.s32 	%p17, %r46, %r30;
	or.pred  	%p18, %p16, %p17;
	@%p18 bra 	$L__BB0_14;
	ld.global.u8 	%rs5, [%rd3+4];
	cvt.rn.f32.u16 	%f87, %rs5;
	ld.global.f32 	%f88, [%rd4+16];
	fma.rn.f32 	%f154, %f88, %f87, %f154;
	add.f32 	%f155, %f155, %f88;
$L__BB0_14:
	add.s32 	%r47, %r63, 5;
	setp.lt.s32 	%p19, %r47, 0;
	setp.ge.s32 	%p20, %r47, %r30;
	or.pred  	%p21, %p19, %p20;
	@%p21 bra 	$L__BB0_16;
	ld.global.u8 	%rs6, [%rd3+5];
	cvt.rn.f32.u16 	%f89, %rs6;
	ld.global.f32 	%f90, [%rd4+20];
	fma.rn.f32 	%f154, %f90, %f89, %f154;
	add.f32 	%f155, %f155, %f90;
$L__BB0_16:
	add.s32 	%r48, %r63, 6;
	setp.lt.s32 	%p22, %r48, 0;
	setp.ge.s32 	%p23, %r48, %r30;
	or.pred  	%p24, %p22, %p23;
	@%p24 bra 	$L__BB0_18;
	ld.global.u8 	%rs7, [%rd3+6];
	cvt.rn.f32.u16 	%f91, %rs7;
	ld.global.f32 	%f92, [%rd4+24];
	fma.rn.f32 	%f154, %f92, %f91, %f154;
	add.f32 	%f155, %f155, %f92;
$L__BB0_18:
	add.s32 	%r49, %r63, 7;
	setp.lt.s32 	%p25, %r49, 0;
	setp.ge.s32 	%p26, %r49, %r30;
	or.pred  	%p27, %p25, %p26;
	@%p27 bra 	$L__BB0_20;
	ld.global.u8 	%rs8, [%rd3+7];
	cvt.rn.f32.u16 	%f93, %rs8;
	ld.global.f32 	%f94, [%rd4+28];
	fma.rn.f32 	%f154, %f94, %f93, %f154;
	add.f32 	%f155, %f155, %f94;
$L__BB0_20:
	add.s32 	%r67, %r67, 8;
	add.s32 	%r66, %r66, 8;
	add.s32 	%r65, %r65, 8;
	add.s32 	%r64, %r64, 8;
	add.s32 	%r63, %r63, 8;
	setp.ne.s32 	%p28, %r66, 0;
	@%p28 bra 	$L__BB0_4;
	add.s32 	%r69, %r67, -3;
$L__BB0_22:
	setp.eq.s32 	%p29, %r7, 0;
	@%p29 bra 	$L__BB0_43;
	setp.lt.u32 	%p30, %r7, 4;
	@%p30 bra 	$L__BB0_33;
	add.s32 	%r24, %r69, %r2;
	setp.lt.s32 	%p31, %r24, 0;
	setp.ge.s32 	%p32, %r24, %r30;
	add.s32 	%r50, %r69, %r1;
	cvt.s64.s32 	%rd14, %r50;
	add.s64 	%rd5, %rd2, %rd14;
	add.s32 	%r51, %r69, %r3;
	mul.wide.s32 	%rd15, %r51, 4;
	add.s64 	%rd6, %rd1, %rd15;
	or.pred  	%p33, %p31, %p32;
	@%p33 bra 	$L__BB0_26;
	ld.global.u8 	%rs9, [%rd5];
	cvt.rn.f32.u16 	%f96, %rs9;
	ld.global.f32 	%f97, [%rd6];
	fma.rn.f32 	%f154, %f97, %f96, %f154;
	add.f32 	%f155, %f155, %f97;
$L__BB0_26:
	add.s32 	%r52, %r24, 1;
	setp.lt.s32 	%p34, %r52, 0;
	setp.ge.s32 	%p35, %r52, %r30;
	or.pred  	%p36, %p34, %p35;
	@%p36 bra 	$L__BB0_28;
	ld.global.u8 	%rs10, [%rd5+1];
	cvt.rn.f32.u16 	%f98, %rs10;
	ld.global.f32 	%f99, [%rd6+4];
	fma.rn.f32 	%f154, %f99, %f98, %f154;
	add.f32 	%f155, %f155, %f99;
$L__BB0_28:
	add.s32 	%r53, %r24, 2;
	setp.lt.s32 	%p37, %r53, 0;
	setp.ge.s32 	%p38, %r53, %r30;
	or.pred  	%p39, %p37, %p38;
	@%p39 bra 	$L__BB0_30;
	ld.global.u8 	%rs11, [%rd5+2];
	cvt.rn.f32.u16 	%f100, %rs11;
	ld.global.f32 	%f101, [%rd6+8];
	fma.rn.f32 	%f154, %f101, %f100, %f154;
	add.f32 	%f155, %f155, %f101;
$L__BB0_30:
	add.s32 	%r54, %r24, 3;
	setp.lt.s32 	%p40, %r54, 0;
	setp.ge.s32 	%p41, %r54, %r30;
	or.pred  	%p42, %p40, %p41;
	@%p42 bra 	$L__BB0_32;
	ld.global.u8 	%rs12, [%rd5+3];
	cvt.rn.f32.u16 	%f102, %rs12;
	ld.global.f32 	%f103, [%rd6+12];
	fma.rn.f32 	%f154, %f103, %f102, %f154;
	add.f32 	%f155, %f155, %f103;
$L__BB0_32:
	add.s32 	%r69, %r69, 4;
$L__BB0_33:
	and.b32  	%r55, %r6, 3;
	setp.eq.s32 	%p43, %r55, 0;
	@%p43 bra 	$L__BB0_43;
	setp.eq.s32 	%p44, %r55, 1;
	@%p44 bra 	$L__BB0_40;
	add.s32 	%r27, %r69, %r2;
	setp.lt.s32 	%p45, %r27, 0;
	setp.ge.s32 	%p46, %r27, %r30;
	add.s32 	%r56, %r69, %r1;
	cvt.s64.s32 	%rd16, %r56;
	add.s64 	%rd7, %rd2, %rd16;
	add.s32 	%r57, %r69, %r3;
	mul.wide.s32 	%rd17, %r57, 4;
	add.s64 	%rd8, %rd1, %rd17;
	or.pred  	%p47, %p45, %p46;
	@%p47 bra 	$L__BB0_37;
	ld.global.u8 	%rs13, [%rd7];
	cvt.rn.f32.u16 	%f105, %rs13;
	ld.global.f32 	%f106, [%rd8];
	fma.rn.f32 	%f154, %f106, %f105, %f154;
	add.f32 	%f155, %f155, %f106;
$L__BB0_37:
	add.s32 	%r58, %r27, 1;
	setp.lt.s32 	%p48, %r58, 0;
	setp.ge.s32 	%p49, %r58, %r30;
	or.pred  	%p50, %p48, %p49;
	@%p50 bra 	$L__BB0_39;
	ld.global.u8 	%rs14, [%rd7+1];
	cvt.rn.f32.u16 	%f107, %rs14;
	ld.global.f32 	%f108, [%rd8+4];
	fma.rn.f32 	%f154, %f108, %f107, %f154;
	add.f32 	%f155, %f155, %f108;
$L__BB0_39:
	add.s32 	%r69, %r69, 2;
$L__BB0_40:
	and.b32  	%r59, %r5, 1;
	setp.eq.b32 	%p51, %r59, 1;
	@%p51 bra 	$L__BB0_43;
	add.s32 	%r60, %r69, %r2;
	setp.lt.s32 	%p52, %r60, 0;
	setp.ge.s32 	%p53, %r60, %r30;
	or.pred  	%p54, %p52, %p53;
	@%p54 bra 	$L__BB0_43;
	add.s32 	%r61, %r69, %r1;
	cvt.s64.s32 	%rd18, %r61;
	add.s64 	%rd19, %rd2, %rd18;
	ld.global.u8 	%rs15, [%rd19];
	cvt.rn.f32.u16 	%f109, %rs15;
	add.s32 	%r62, %r69, %r3;
	mul.wide.s32 	%rd20, %r62, 4;
	add.s64 	%rd21, %rd1, %rd20;
	ld.global.f32 	%f110, [%rd21];
	fma.rn.f32 	%f154, %f110, %f109, %f154;
	add.f32 	%f155, %f155, %f110;
$L__BB0_43:
	div.rn.f32 	%f111, %f154, %f155;
	cvta.to.global.u64 	%rd22, %rd9;
	mul.wide.s32 	%rd23, %r1, 4;
	add.s64 	%rd24, %rd22, %rd23;
	st.global.f32 	[%rd24], %f111;
$L__BB0_44:
	ret;

}
	// .globl	_Z17gblur_ydir_kerneliiifiPfS_Ps
.visible .entry _Z17gblur_ydir_kerneliiifiPfS_Ps(
	.param .u32 _Z17gblur_ydir_kerneliiifiPfS_Ps_param_0,
	.param .u32 _Z17gblur_ydir_kerneliiifiPfS_Ps_param_1,
	.param .u32 _Z17gblur_ydir_kerneliiifiPfS_Ps_param_2,
	.param .f32 _Z17gblur_ydir_kerneliiifiPfS_Ps_param_3,
	.param .u32 _Z17gblur_ydir_kerneliiifiPfS_Ps_param_4,
	.param .u64 .ptr .align 1 _Z17gblur_ydir_kerneliiifiPfS_Ps_param_5,
	.param .u64 .ptr .align 1 _Z17gblur_ydir_kerneliiifiPfS_Ps_param_6,
	.param .u64 .ptr .align 1 _Z17gblur_ydir_kerneliiifiPfS_Ps_param_7
)
{
	.reg .pred 	%p<55>;
	.reg .b32 	%r<116>;
	.reg .b32 	%f<154>;
	.reg .b64 	%rd<48>;
	.reg .b64 	%fd<9>;

	ld.param.u32 	%r52, [_Z17gblur_ydir_kerneliiifiPfS_Ps_param_0];
	ld.param.u32 	%r53, [_Z17gblur_ydir_kerneliiifiPfS_Ps_param_1];
	ld.param.u32 	%r55, [_Z17gblur_ydir_kerneliiifiPfS_Ps_param_2];
	ld.param.u32 	%r54, [_Z17gblur_ydir_kerneliiifiPfS_Ps_param_4];
	ld.param.u64 	%rd7, [_Z17gblur_ydir_kerneliiifiPfS_Ps_param_5];
	ld.param.u64 	%rd8, [_Z17gblur_ydir_kerneliiifiPfS_Ps_param_6];
	cvta.to.global.u64 	%rd1, %rd7;
	cvta.to.global.u64 	%rd2, %rd8;
	mov.u32 	%r56, %ctaid.x;
	mov.u32 	%r57, %tid.x;
	mad.lo.s32 	%r1, %r55, %r56, %r57;
	mul.lo.s32 	%r58, %r53, %r52;
	setp.ge.s32 	%p1, %r1, %r58;
	@%p1 bra 	$L__BB1_45;
	div.s32 	%r2, %r1, %r53;
	shr.u32 	%r59, %r54, 31;
	add.s32 	%r60, %r54, %r59;
	shr.s32 	%r3, %r60, 1;
	setp.lt.s32 	%p2, %r54, -1;
	mov.f64 	%fd8, 0d7FF8000000000000;
	@%p2 bra 	$L__BB1_44;
	neg.s32 	%r114, %r3;
	abs.s32 	%r61, %r3;
	add.s32 	%r5, %r3, %r61;
	add.s32 	%r6, %r5, 1;
	setp.lt.u32 	%p3, %r5, 7;
	mov.f32 	%f153, 0f00000000;
	mov.f32 	%f152, %f153;
	@%p3 bra 	$L__BB1_22;
	sub.s32 	%r112, 3, %r3;
	and.b32  	%r63, %r6, -8;
	neg.s32 	%r111, %r63;
	sub.s32 	%r64, 7, %r3;
	mad.lo.s32 	%r110, %r53, %r64, %r1;
	shl.b32 	%r10, %r53, 3;
	sub.s32 	%r65, 6, %r3;
	mad.lo.s32 	%r109, %r53, %r65, %r1;
	sub.s32 	%r66, 5, %r3;
	mad.lo.s32 	%r108, %r53, %r66, %r1;
	sub.s32 	%r67, 4, %r3;
	mad.lo.s32 	%r107, %r53, %r67, %r1;
	mad.lo.s32 	%r106, %r53, %r112, %r1;
	sub.s32 	%r68, 2, %r3;
	mad.lo.s32 	%r105, %r53, %r68, %r1;
	mul.lo.s32 	%r69, %r3, %r53;
	sub.s32 	%r104, %r1, %r69;
	sub.s32 	%r70, 1, %r3;
	mad.lo.s32 	%r103, %r53, %r70, %r1;
	sub.s32 	%r101, %r2, %r3;
	mov.f32 	%f153, 0f00000000;
	mov.b32 	%r102, 3;
$L__BB1_4:
	.pragma "nounroll";
	setp.lt.s32 	%p4, %r101, 0;
	setp.ge.s32 	%p5, %r101, %r52;
	add.s32 	%r71, %r102, -3;
	mul.wide.s32 	%rd9, %r71, 4;
	add.s64 	%rd3, %rd1, %rd9;
	or.pred  	%p6, %p4, %p5;
	@%p6 bra 	$L__BB1_6;
	mul.wide.s32 	%rd10, %r104, 4;
	add.s64 	%rd11, %rd2, %rd10;
	ld.global.f32 	%f78, [%rd11];
	ld.global.f32 	%f79, [%rd3];
	fma.rn.f32 	%f152, %f78, %f79, %f152;
	add.f32 	%f153, %f153, %f79;
$L__BB1_6:
	add.s32 	%r72, %r101, 1;
	setp.lt.s32 	%p7, %r72, 0;
	setp.ge.s32 	%p8, %r72, %r52;
	or.pred  	%p9, %p7, %p8;
	@%p9 bra 	$L__BB1_8;
	mul.wide.s32 	%rd12, %r103, 4;
	add.s64 	%rd13, %rd2, %rd12;
	ld.global.f32 	%f80, [%rd13];
	ld.global.f32 	%f81, [%rd3+4];
	fma.rn.f32 	%f152, %f80, %f81, %f152;
	add.f32 	%f153, %f153, %f81;
$L__BB1_8:
	add.s32 	%r73, %r101, 2;
	setp.lt.s32 	%p10, %r73, 0;
	setp.ge.s32 	%p11, %r73, %r52;
	or.pred  	%p12, %p10, %p11;
	@%p12 bra 	$L__BB1_10;
	mul.wide.s32 	%rd14, %r105, 4;
	add.s64 	%rd15, %rd2, %rd14;
	ld.global.f32 	%f82, [%rd15];
	ld.global.f32 	%f83, [%rd3+8];
	fma.rn.f32 	%f152, %f82, %f83, %f152;
	add.f32 	%f153, %f153, %f83;
$L__BB1_10:
	add.s32 	%r74, %r101, 3;
	setp.lt.s32 	%p13, %r74, 0;
	setp.ge.s32 	%p14, %r74, %r52;
	or.pred  	%p15, %p13, %p14;
	@%p15 bra 	$L__BB1_12;
	mul.wide.s32 	%rd16, %r106, 4;
	add.s64 	%rd17, %rd2, %rd16;
	ld.global.f32 	%f84, [%rd17];
	ld.global.f32 	%f85, [%rd3+12];
	fma.rn.f32 	%f152, %f84, %f85, %f152;
	add.f32 	%f153, %f153, %f85;
$L__BB1_12:
	add.s32 	%r75, %r101, 4;
	setp.lt.s32 	%p16, %r75, 0;
	setp.ge.s32 	%p17, %r75, %r52;
	or.pred  	%p18, %p16, %p17;
	@%p18 bra 	$L__BB1_14;
	mul.wide.s32 	%rd18, %r107, 4;
	add.s64 	%rd19, %rd2, %rd18;
	ld.global.f32 	%f86, [%rd19];
	ld.global.f32 	%f87, [%rd3+16];
	fma.rn.f32 	%f152, %f86, %f87, %f152;
	add.f32 	%f153, %f153, %f87;
$L__BB1_14:
	add.s32 	%r76, %r101, 5;
	setp.lt.s32 	%p19, %r76, 0;
	setp.ge.s32 	%p20, %r76, %r52;
	or.pred  	%p21, %p19, %p20;
	@%p21 bra 	$L__BB1_16;
	mul.wide.s32 	%rd20, %r108, 4;
	add.s64 	%rd21, %rd2, %rd20;
	ld.global.f32 	%f88, [%rd21];
	ld.global.f32 	%f89, [%rd3+20];
	fma.rn.f32 	%f152, %f88, %f89, %f152;
	add.f32 	%f153, %f153, %f89;
$L__BB1_16:
	add.s32 	%r77, %r101, 6;
	setp.lt.s32 	%p22, %r77, 0;
	setp.ge.s32 	%p23, %r77, %r52;
	or.pred  	%p24, %p22, %p23;
	@%p24 bra 	$L__BB1_18;
	mul.wide.s32 	%rd22, %r109, 4;
	add.s64 	%rd23, %rd2, %rd22;
	ld.global.f32 	%f90, [%rd23];
	ld.global.f32 	%f91, [%rd3+24];
	fma.rn.f32 	%f152, %f90, %f91, %f152;
	add.f32 	%f153, %f153, %f91;
$L__BB1_18:
	add.s32 	%r78, %r101, 7;
	setp.lt.s32 	%p25, %r78, 0;
	setp.ge.s32 	%p26, %r78, %r52;
	or.pred  	%p27, %p25, %p26;
	@%p27 bra 	$L__BB1_20;
	mul.wide.s32 	%rd24, %r110, 4;
	add.s64 	%rd25, %rd2, %rd24;
	ld.global.f32 	%f92, [%rd25];
	ld.global.f32 	%f93, [%rd3+28];
	fma.rn.f32 	%f152, %f92, %f93, %f152;
	add.f32 	%f153, %f153, %f93;
$L__BB1_20:
	add.s32 	%r112, %r112, 8;
	add.s32 	%r111, %r111, 8;
	add.s32 	%r110, %r110, %r10;
	add.s32 	%r109, %r109, %r10;
	add.s32 	%r108, %r108, %r10;
	add.s32 	%r107, %r107, %r10;
	add.s32 	%r106, %r106, %r10;
	add.s32 	%r105, %r105, %r10;
	add.s32 	%r104, %r104, %r10;
	add.s32 	%r103, %r103, %r10;
	add.s32 	%r102, %r102, 8;
	add.s32 	%r101, %r101, 8;
	setp.ne.s32 	%p28, %r111, 0;
	@%p28 bra 	$L__BB1_4;
	add.s32 	%r114, %r112, -3;
$L__BB1_22:
	and.b32  	%r45, %r6, 7;
	setp.eq.s32 	%p29, %r45, 0;
	@%p29 bra 	$L__BB1_43;
	setp.lt.u32 	%p30, %r45, 4;
	@%p30 bra 	$L__BB1_33;
	add.s32 	%r46, %r114, %r2;
	setp.lt.s32 	%p31, %r46, 0;
	setp.ge.s32 	%p32, %r46, %r52;
	add.s32 	%r79, %r114, %r3;
	mul.wide.s32 	%rd26, %r79, 4;
	add.s64 	%rd4, %rd1, %rd26;
	or.pred  	%p33, %p31, %p32;
	@%p33 bra 	$L__BB1_26;
	mad.lo.s32 	%r80, %r114, %r53, %r1;
	mul.wide.s32 	%rd27, %r80, 4;
	add.s64 	%rd28, %rd2, %rd27;
	ld.global.f32 	%f95, [%rd28];
	ld.global.f32 	%f96, [%rd4];
	fma.rn.f32 	%f152, %f95, %f96, %f152;
	add.f32 	%f153, %f153, %f96;
$L__BB1_26:
	add.s32 	%r81, %r46, 1;
	setp.lt.s32 	%p34, %r81, 0;
	setp.ge.s32 	%p35, %r81, %r52;
	or.pred  	%p36, %p34, %p35;
	@%p36 bra 	$L__BB1_28;
	mad.lo.s32 	%r82, %r53, %r114, %r53;
	add.s32 	%r83, %r82, %r1;
	mul.wide.s32 	%rd29, %r83, 4;
	add.s64 	%rd30, %rd2, %rd29;
	ld.global.f32 	%f97, [%rd30];
	ld.global.f32 	%f98, [%rd4+4];
	fma.rn.f32 	%f152, %f97, %f98, %f152;
	add.f32 	%f153, %f153, %f98;
$L__BB1_28:
	add.s32 	%r84, %r46, 2;
	setp.lt.s32 	%p37, %r84, 0;
	setp.ge.s32 	%p38, %r84, %r52;
	or.pred  	%p39, %p37, %p38;
	@%p39 bra 	$L__BB1_30;
	add.s32 	%r85, %r114, 2;
	mad.lo.s32 	%r86, %r85, %r53, %r1;
	mul.wide.s32 	%rd31, %r86, 4;
	add.s64 	%rd32, %rd2, %rd31;
	ld.global.f32 	%f99, [%rd32];
	ld.global.f32 	%f100, [%rd4+8];
	fma.rn.f32 	%f152, %f99, %f100, %f152;
	add.f32 	%f153, %f153, %f100;
$L__BB1_30:
	add.s32 	%r87, %r46, 3;
	setp.lt.s32 	%p40, %r87, 0;
	setp.ge.s32 	%p41, %r87, %r52;
	or.pred  	%p42, %p40, %p41;
	@%p42 bra 	$L__BB1_32;
	add.s32 	%r88, %r114, 3;
	mad.lo.s32 	%r89, %r88, %r53, %r1;
	mul.wide.s32 	%rd33, %r89, 4;
	add.s64 	%rd34, %rd2, %rd33;
	ld.global.f32 	%f101, [%rd34];
	ld.global.f32 	%f102, [%rd4+12];
	fma.rn.f32 	%f152, %f101, %f102, %f152;
	add.f32 	%f153, %f153, %f102;
$L__BB1_32:
	add.s32 	%r114, %r114, 4;
$L__BB1_33:
	and.b32  	%r90, %r6, 3;
	setp.eq.s32 	%p43, %r90, 0;
	@%p43 bra 	$L__BB1_43;
	setp.eq.s32 	%p44, %r90, 1;
	@%p44 bra 	$L__BB1_40;
	add.s32 	%r49, %r114, %r2;
	setp.lt.s32 	%p45, %r49, 0;
	setp.ge.s32 	%p46, %r49, %r52;
	add.s32 	%r91, %r114, %r3;
	mul.wide.s32 	%rd35, %r91, 4;
	add.s64 	%rd5, %rd1, %rd35;
	or.pred  	%p47, %p45, %p46;
	@%p47 bra 	$L__BB1_37;
	mad.lo.s32 	%r92, %r114, %r53, %r1;
	mul.wide.s32 	%rd36, %r92, 4;
	add.s64 	%rd37, %rd2, %rd36;
	ld.global.f32 	%f104, [%rd37];
	ld.global.f32 	%f105, [%rd5];
	fma.rn.f32 	%f152, %f104, %f105, %f152;
	add.f32 	%f153, %f153, %f105;
$L__BB1_37:
	add.s32 	%r93, %r49, 1;
	setp.lt.s32 	%p48, %r93, 0;
	setp.ge.s32 	%p49, %r93, %r52;
	or.pred  	%p50, %p48, %p49;
	@%p50 bra 	$L__BB1_39;
	mad.lo.s32 	%r94, %r53, %r114, %r53;
	add.s32 	%r95, %r94, %r1;
	mul.wide.s32 	%rd38, %r95, 4;
	add.s64 	%rd39, %rd2, %rd38;
	ld.global.f32 	%f106, [%rd39];
	ld.global.f32 	%f107, [%rd5+4];
	fma.rn.f32 	%f152, %f106, %f107, %f152;
	add.f32 	%f153, %f153, %f107;
$L__BB1_39:
	add.s32 	%r114, %r114, 2;
$L__BB1_40:
	and.b32  	%r96, %r5, 1;
	setp.eq.b32 	%p51, %r96, 1;
	@%p51 bra 	$L__BB1_43;
	add.s32 	%r97, %r114, %r2;
	setp.lt.s32 	%p52, %r97, 0;
	setp.ge.s32 	%p53, %r97, %r52;
	or.pred  	%p54, %p52, %p53;
	@%p54 bra 	$L__BB1_43;
	mad.lo.s32 	%r98, %r114, %r53, %r1;
	mul.wide.s32 	%rd40, %r98, 4;
	add.s64 	%rd41, %rd2, %rd40;
	ld.global.f32 	%f108, [%rd41];
	add.s32 	%r99, %r114, %r3;
	mul.wide.s32 	%rd42, %r99, 4;
	add.s64 	%rd43, %rd1, %rd42;
	ld.global.f32 	%f109, [%rd43];
	fma.rn.f32 	%f152, %f108, %f109, %f152;
	add.f32 	%f153, %f153, %f109;
$L__BB1_43:
	cvt.f64.f32 	%fd4, %f152;
	mul.f64 	%fd5, %fd4, 0d4056800000000000;
	cvt.f64.f32 	%fd6, %f153;
	div.rn.f64 	%fd7, %fd5, %fd6;
	add.f64 	%fd8, %fd7, 0d3FE0000000000000;
$L__BB1_44:
	ld.param.u64 	%rd47, [_Z17gblur_ydir_kerneliiifiPfS_Ps_param_7];
	cvt.rzi.s32.f64 	%r100, %fd8;
	cvta.to.global.u64 	%rd44, %rd47;
	mul.wide.s32 	%rd45, %r1, 2;
	add.s64 	%rd46, %rd44, %rd45;
	st.global.u16 	[%rd46], %r100;
$L__BB1_45:
	ret;

}


// ===== COMPILED SASS (sm_100) =====

	.target	sm_100

	.elftype	@"ET_EXEC"


//--------------------- .note.nv.tkinfo           --------------------------
	.section	.note.nv.tkinfo,"",@"SHT_NOTE"
	.sectionflags	@"SHF_NOTE_NV_TKINFO"
	.tkinfo
        /*0018*/ 	.word	0x00000002
        /*0030*/ 	.string	""
        /*0030*/ 	.string	"ptxas"
        /*0030*/ 	.string	"Cuda compilation tools, release 13.0, V13.0.88"
        /*0030*/ 	.string	"Build cuda_13.0.r13.0/compiler.36424714_0"
        /*0030*/ 	.string	"-arch sm_100 -m 64 "



//--------------------- .note.nv.cuinfo           --------------------------
	.section	.note.nv.cuinfo,"",@"SHT_NOTE"
	.sectionflags	@"SHF_NOTE_NV_CUINFO"
        /*0018*/ 	.short	0x0002
        /*001a*/ 	.short	0x0064
        /*001c*/ 	.short	0x0082
	.zero		2


//--------------------- .nv.info                  --------------------------
	.section	.nv.info,"",@"SHT_CUDA_INFO"
	.align	4


	//----- nvinfo : EIATTR_REGCOUNT
	.align		4
        /*0000*/ 	.byte	0x04, 0x2f
        /*0002*/ 	.short	(.L_1 - .L_0)
	.align		4
.L_0:
        /*0004*/ 	.word	index@(_Z17gblur_xdir_kerneliiifiPfS_Ph)
        /*0008*/ 	.word	0x0000001f


	//----- nvinfo : EIATTR_FRAME_SIZE
	.align		4
.L_1:
        /*000c*/ 	.byte	0x04, 0x11
        /*000e*/ 	.short	(.L_3 - .L_2)
	.align		4
.L_2:
        /*0010*/ 	.word	index@($__internal_1_$__cuda_sm3x_div_rn_noftz_f32_slowpath)
        /*0014*/ 	.word	0x00000000


	//----- nvinfo : EIATTR_FRAME_SIZE
	.align		4
.L_3:
        /*0018*/ 	.byte	0x04, 0x11
        /*001a*/ 	.short	(.L_5 - .L_4)
	.align		4
.L_4:
        /*001c*/ 	.word	index@(_Z17gblur_xdir_kerneliiifiPfS_Ph)
        /*0020*/ 	.word	0x00000000


	//----- nvinfo : EIATTR_REGCOUNT
	.align		4
.L_5:
        /*0024*/ 	.byte	0x04, 0x2f
        /*0026*/ 	.short	(.L_7 - .L_6)
	.align		4
.L_6:
        /*0028*/ 	.word	index@(_Z17gblur_ydir_kerneliiifiPfS_Ps)
        /*002c*/ 	.word	0x00000020


	//----- nvinfo : EIATTR_FRAME_SIZE
	.align		4
.L_7:
        /*0030*/ 	.byte	0x04, 0x11
        /*0032*/ 	.short	(.L_9 - .L_8)
	.align		4
.L_8:
        /*0034*/ 	.word	index@($__internal_0_$__cuda_sm20_div_rn_f64_full)
        /*0038*/ 	.word	0x00000000


	//----- nvinfo : EIATTR_FRAME_SIZE
	.align		4
.L_9:
        /*003c*/ 	.byte	0x04, 0x11
        /*003e*/ 	.short	(.L_11 - .L_10)
	.align		4
.L_10:
        /*0040*/ 	.word	index@(_Z17gblur_ydir_kerneliiifiPfS_Ps)
        /*0044*/ 	.word	0x00000000


	//----- nvinfo : EIATTR_MIN_STACK_SIZE
	.align		4
.L_11:
        /*0048*/ 	.byte	0x04, 0x12
        /*004a*/ 	.short	(.L_13 - .L_12)
	.align		4
.L_12:
        /*004c*/ 	.word	index@(_Z17gblur_ydir_kerneliiifiPfS_Ps)
        /*0050*/ 	.word	0x00000000


	//----- nvinfo : EIATTR_MIN_STACK_SIZE
	.align		4
.L_13:
        /*0054*/ 	.byte	0x04, 0x12
        /*0056*/ 	.short	(.L_15 - .L_14)
	.align		4
.L_14:
        /*0058*/ 	.word	index@(_Z17gblur_xdir_kerneliiifiPfS_Ph)
        /*005c*/ 	.word	0x00000000
.L_15:


//--------------------- .nv.compat                --------------------------
	.section	.nv.compat,"",@"SHT_CUDA_COMPAT_INFO"
	.align	4
        /*0000*/ 	.byte	0x02, 0x09, 0x00, 0x00, 0x02, 0x02, 0x01, 0x00, 0x02, 0x05, 0x05, 0x00, 0x03, 0x07, 0x01, 0x01
        /*0010*/ 	.byte	0x02, 0x03, 0x00, 0x00, 0x02, 0x06, 0x01, 0x00, 0x04, 0x0b, 0x08, 0x00, 0x01, 0x00, 0x00, 0x00
        /*0020*/ 	.byte	0x00, 0x00, 0x00, 0x00


//--------------------- .nv.info._Z17gblur_ydir_kerneliiifiPfS_Ps --------------------------
	.section	.nv.info._Z17gblur_ydir_kerneliiifiPfS_Ps,"",@"SHT_CUDA_INFO"
	.sectionflags	@""
	.align	4


	//----- nvinfo : EIATTR_CUDA_API_VERSION
	.align		4
        /*0000*/ 	.byte	0x04, 0x37
        /*0002*/ 	.short	(.L_17 - .L_16)
.L_16:
        /*0004*/ 	.word	0x00000082


	//----- nvinfo : EIATTR_KPARAM_INFO
	.align		4
.L_17:
        /*0008*/ 	.byte	0x04, 0x17
        /*000a*/ 	.short	(.L_19 - .L_18)
.L_18:
        /*000c*/ 	.word	0x00000000
        /*0010*/ 	.short	0x0007
        /*0012*/ 	.short	0x0028
        /*0014*/ 	.byte	0x00, 0xf5, 0x21, 0x00


	//----- nvinfo : EIATTR_KPARAM_INFO
	.align		4
.L_19:
        /*0018*/ 	.byte	0x04, 0x17
        /*001a*/ 	.short	(.L_21 - .L_20)
.L_20:
        /*001c*/ 	.word	0x00000000
        /*0020*/ 	.short	0x0006
        /*0022*/ 	.short	0x0020
        /*0024*/ 	.byte	0x00, 0xf5, 0x21, 0x00


	//----- nvinfo : EIATTR_KPARAM_INFO
	.align		4
.L_21:
        /*0028*/ 	.byte	0x04, 0x17
        /*002a*/ 	.short	(.L_23 - .L_22)
.L_22:
        /*002c*/ 	.word	0x00000000
        /*0030*/ 	.short	0x0005
        /*0032*/ 	.short	0x0018
        /*0034*/ 	.byte	0x00, 0xf5, 0x21, 0x00


	//----- nvinfo : EIATTR_KPARAM_INFO
	.align		4
.L_23:
        /*0038*/ 	.byte	0x04, 0x17
        /*003a*/ 	.short	(.L_25 - .L_24)
.L_24:
        /*003c*/ 	.word	0x00000000
        /*0040*/ 	.short	0x0004
        /*0042*/ 	.short	0x0010
        /*0044*/ 	.byte	0x00, 0xf0, 0x11, 0x00


	//----- nvinfo : EIATTR_KPARAM_INFO
	.align		4
.L_25:
        /*0048*/ 	.byte	0x04, 0x17
        /*004a*/ 	.short	(.L_27 - .L_26)
.L_26:
        /*004c*/ 	.word	0x00000000
        /*0050*/ 	.short	0x0003
        /*0052*/ 	.short	0x000c
        /*0054*/ 	.byte	0x00, 0xf0, 0x11, 0x00


	//----- nvinfo : EIATTR_KPARAM_INFO
	.align		4
.L_27:
        /*0058*/ 	.byte	0x04, 0x17
        /*005a*/ 	.short	(.L_29 - .L_28)
.L_28:
        /*005c*/ 	.word	0x00000000
        /*0060*/ 	.short	0x0002
        /*0062*/ 	.short	0x0008
        /*0064*/ 	.byte	0x00, 0xf0, 0x11, 0x00


	//----- nvinfo : EIATTR_KPARAM_INFO
	.align		4
.L_29:
        /*0068*/ 	.byte	0x04, 0x17
        /*006a*/ 	.short	(.L_31 - .L_30)
.L_30:
        /*006c*/ 	.word	0x00000000
        /*0070*/ 	.short	0x0001
        /*0072*/ 	.short	0x0004
        /*0074*/ 	.byte	0x00, 0xf0, 0x11, 0x00


	//----- nvinfo : EIATTR_KPARAM_INFO
	.align		4
.L_31:
        /*0078*/ 	.byte	0x04, 0x17
        /*007a*/ 	.short	(.L_33 - .L_32)
.L_32:
        /*007c*/ 	.word	0x00000000
        /*0080*/ 	.short	0x0000
        /*0082*/ 	.short	0x0000
        /*0084*/ 	.byte	0x00, 0xf0, 0x11, 0x00


	//----- nvinfo : EIATTR_SPARSE_MMA_MASK
	.align		4
.L_33:
        /*0088*/ 	.byte	0x03, 0x50
        /*008a*/ 	.short	0x0000


	//----- nvinfo : EIATTR_MAXREG_COUNT
	.align		4
        /*008c*/ 	.byte	0x03, 0x1b
        /*008e*/ 	.short	0x00ff


	//----- nvinfo : EIATTR_MERCURY_ISA_VERSION
	.align		4
        /*0090*/ 	.byte	0x03, 0x5f
        /*0092*/ 	.short	0x0101


	//----- nvinfo : EIATTR_VRC_CTA_INIT_COUNT
	.align		4
        /*0094*/ 	.byte	0x02, 0x4a
	.zero		1
	.zero		1


	//----- nvinfo : EIATTR_EXIT_INSTR_OFFSETS
	.align		4
        /*0098*/ 	.byte	0x04, 0x1c
        /*009a*/ 	.short	(.L_35 - .L_34)


	//   ....[0]....
.L_34:
        /*009c*/ 	.word	0x00000090


	//   ....[1]....
        /*00a0*/ 	.word	0x000011e0


	//----- nvinfo : EIATTR_CRS_STACK_SIZE
	.align		4
.L_35:
        /*00a4*/ 	.byte	0x04, 0x1e
        /*00a6*/ 	.short	(.L_37 - .L_36)
.L_36:
        /*00a8*/ 	.word	0x00000000


	//----- nvinfo : EIATTR_CBANK_PARAM_SIZE
	.align		4
.L_37:
        /*00ac*/ 	.byte	0x03, 0x19
        /*00ae*/ 	.short	0x0030


	//----- nvinfo : EIATTR_PARAM_CBANK
	.align		4
        /*00b0*/ 	.byte	0x04, 0x0a
        /*00b2*/ 	.short	(.L_39 - .L_38)
	.align		4
.L_38:
        /*00b4*/ 	.word	index@(.nv.constant0._Z17gblur_ydir_kerneliiifiPfS_Ps)
        /*00b8*/ 	.short	0x0380
        /*00ba*/ 	.short	0x0030


	//----- nvinfo : EIATTR_SW_WAR
	.align		4
.L_39:
        /*00bc*/ 	.byte	0x04, 0x36
        /*00be*/ 	.short	(.L_41 - .L_40)
.L_40:
        /*00c0*/ 	.word	0x00000008
.L_41:


//--------------------- .nv.info._Z17gblur_xdir_kerneliiifiPfS_Ph --------------------------
	.section	.nv.info._Z17gblur_xdir_kerneliiifiPfS_Ph,"",@"SHT_CUDA_INFO"
	.sectionflags	@""
	.align	4


	//----- nvinfo : EIATTR_CUDA_API_VERSION
	.align		4
        /*0000*/ 	.byte	0x04, 0x37
        /*0002*/ 	.short	(.L_43 - .L_42)
.L_42:
        /*0004*/ 	.word	0x00000082


	//----- nvinfo : EIATTR_KPARAM_INFO
	.align		4
.L_43:
        /*0008*/ 	.byte	0x04, 0x17
        /*000a*/ 	.short	(.L_45 - .L_44)
.L_44:
        /*000c*/ 	.word	0x00000000
        /*0010*/ 	.short	0x0007
        /*0012*/ 	.short	0x0028
        /*0014*/ 	.byte	0x00, 0xf5, 0x21, 0x00


	//----- nvinfo : EIATTR_KPARAM_INFO
	.align		4
.L_45:
        /*0018*/ 	.byte	0x04, 0x17
        /*001a*/ 	.short	(.L_47 - .L_46)
.L_46:
        /*001c*/ 	.word	0x00000000
        /*0020*/ 	.short	0x0006
        /*0022*/ 	.short	0x0020
        /*0024*/ 	.byte	0x00, 0xf5, 0x21, 0x00


	//----- nvinfo : EIATTR_KPARAM_INFO
	.align		4
.L_47:
        /*0028*/ 	.byte	0x04, 0x17
        /*002a*/ 	.short	(.L_49 - .L_48)
.L_48:
        /*002c*/ 	.word	0x00000000
        /*0030*/ 	.short	0x0005
        /*0032*/ 	.short	0x0018
        /*0034*/ 	.byte	0x00, 0xf5, 0x21, 0x00


	//----- nvinfo : EIATTR_KPARAM_INFO
	.align		4
.L_49:
        /*0038*/ 	.byte	0x04, 0x17
        /*003a*/ 	.short	(.L_51 - .L_50)
.L_50:
        /*003c*/ 	.word	0x00000000
        /*0040*/ 	.short	0x0004
        /*0042*/ 	.short	0x0010
        /*0044*/ 	.byte	0x00, 0xf0, 0x11, 0x00


	//----- nvinfo : EIATTR_KPARAM_INFO
	.align		4
.L_51:
        /*0048*/ 	.byte	0x04, 0x17
        /*004a*/ 	.short	(.L_53 - .L_52)
.L_52:
        /*004c*/ 	.word	0x00000000
        /*0050*/ 	.short	0x0003
        /*0052*/ 	.short	0x000c
        /*0054*/ 	.byte	0x00, 0xf0, 0x11, 0x00


	//----- nvinfo : EIATTR_KPARAM_INFO
	.align		4
.L_53:
        /*0058*/ 	.byte	0x04, 0x17
        /*005a*/ 	.short	(.L_55 - .L_54)
.L_54:
        /*005c*/ 	.word	0x00000000
        /*0060*/ 	.short	0x0002
        /*0062*/ 	.short	0x0008
        /*0064*/ 	.byte	0x00, 0xf0, 0x11, 0x00


	//----- nvinfo : EIATTR_KPARAM_INFO
	.align		4
.L_55:
        /*0068*/ 	.byte	0x04, 0x17
        /*006a*/ 	.short	(.L_57 - .L_56)
.L_56:
        /*006c*/ 	.word	0x00000000
        /*0070*/ 	.short	0x0001
        /*0072*/ 	.short	0x0004
        /*0074*/ 	.byte	0x00, 0xf0, 0x11, 0x00


	//----- nvinfo : EIATTR_KPARAM_INFO
	.align		4
.L_57:
        /*0078*/ 	.byte	0x04, 0x17
        /*007a*/ 	.short	(.L_59 - .L_58)
.L_58:
        /*007c*/ 	.word	0x00000000
        /*0080*/ 	.short	0x0000
        /*0082*/ 	.short	0x0000
        /*0084*/ 	.byte	0x00, 0xf0, 0x11, 0x00


	//----- nvinfo : EIATTR_SPARSE_MMA_MASK
	.align		4
.L_59:
        /*0088*/ 	.byte	0x03, 0x50
        /*008a*/ 	.short	0x0000


	//----- nvinfo : EIATTR_MAXREG_COUNT
	.align		4
        /*008c*/ 	.byte	0x03, 0x1b
        /*008e*/ 	.short	0x00ff


	//----- nvinfo : EIATTR_MERCURY_ISA_VERSION
	.align		4
        /*0090*/ 	.byte	0x03, 0x5f
        /*0092*/ 	.short	0x0101


	//----- nvinfo : EIATTR_VRC_CTA_INIT_COUNT
	.align		4
        /*0094*/ 	.byte	0x02, 0x4a
	.zero		1
	.zero		1


	//----- nvinfo : EIATTR_EXIT_INSTR_OFFSETS
	.align		4
        /*0098*/ 	.byte	0x04, 0x1c
        /*009a*/ 	.short	(.L_61 - .L_60)


	//   ....[0]....
.L_60:
        /*009c*/ 	.word	0x00000090


	//   ....[1]....
        /*00a0*/ 	.word	0x00000f30


	//----- nvinfo : EIATTR_CRS_STACK_SIZE
	.align		4
.L_61:
        /*00a4*/ 	.byte	0x04, 0x1e
        /*00a6*/ 	.short	(.L_63 - .L_62)
.L_62:
        /*00a8*/ 	.word	0x00000000


	//----- nvinfo : EIATTR_CBANK_PARAM_SIZE
	.align		4
.L_63:
        /*00ac*/ 	.byte	0x03, 0x19
        /*00ae*/ 	.short	0x0030


	//----- nvinfo : EIATTR_PARAM_CBANK
	.align		4
        /*00b0*/ 	.byte	0x04, 0x0a
        /*00b2*/ 	.short	(.L_65 - .L_64)
	.align		4
.L_64:
        /*00b4*/ 	.word	index@(.nv.constant0._Z17gblur_xdir_kerneliiifiPfS_Ph)
        /*00b8*/ 	.short	0x0380
        /*00ba*/ 	.short	0x0030


	//----- nvinfo : EIATTR_SW_WAR
	.align		4
.L_65:
        /*00bc*/ 	.byte	0x04, 0x36
        /*00be*/ 	.short	(.L_67 - .L_66)
.L_66:
        /*00c0*/ 	.word	0x00000008
.L_67:


//--------------------- .nv.callgraph             --------------------------
	.section	.nv.callgraph,"",@"SHT_CUDA_CALLGRAPH"
	.align	4
	.sectionentsize	8
	.align		4
        /*0000*/ 	.word	0x00000000
	.align		4
        /*0004*/ 	.word	0xffffffff
	.align		4
        /*0008*/ 	.word	0x00000000
	.align		4
        /*000c*/ 	.word	0xfffffffe
	.align		4
        /*0010*/ 	.word	0x00000000
	.align		4
        /*0014*/ 	.word	0xfffffffd
	.align		4
        /*0018*/ 	.word	0x00000000
	.align		4
        /*001c*/ 	.word	0xfffffffc


//--------------------- .text._Z17gblur_ydir_kerneliiifiPfS_Ps --------------------------
	.section	.text._Z17gblur_ydir_kerneliiifiPfS_Ps,"ax",@progbits
	.align	128
        .global         _Z17gblur_ydir_kerneliiifiPfS_Ps
        .type           _Z17gblur_ydir_kerneliiifiPfS_Ps,@function
        .size           _Z17gblur_ydir_kerneliiifiPfS_Ps,(.L_x_35 - _Z17gblur_ydir_kerneliiifiPfS_Ps)
        .other          _Z17gblur_ydir_kerneliiifiPfS_Ps,@"STO_CUDA_ENTRY STV_DEFAULT"
_Z17gblur_ydir_kerneliiifiPfS_Ps:
.text._Z17gblur_ydir_kerneliiifiPfS_Ps:
[----:B------:R-:W-:Y:S01]  /*0000*/  LDC R1, c[0x0][0x37c] ;  /* 0x0000df00ff017b82 */ /* 0x000fe20000000800 */
[----:B------:R-:W0:Y:S07]  /*0010*/  S2R R3, SR_TID.X ;  /* 0x0000000000037919 */ /* 0x000e2e0000002100 */
[----:B------:R-:W0:Y:S01]  /*0020*/  S2UR UR6, SR_CTAID.X ;  /* 0x00000000000679c3 */ /* 0x000e220000002500 */
[----:B------:R-:W1:Y:S07]  /*0030*/  LDCU.64 UR4, c[0x0][0x380] ;  /* 0x00007000ff0477ac */ /* 0x000e6e0008000a00 */
[----:B------:R-:W0:Y:S01]  /*0040*/  LDC R0, c[0x0][0x388] ;  /* 0x0000e200ff007b82 */ /* 0x000e220000000800 */
[----:B-1----:R-:W-:-:S02]  /*0050*/  IMAD.U32 R16, RZ, RZ, UR5 ;  /* 0x00000005ff107e24 */ /* 0x002fc4000f8e00ff */
[----:B0-----:R-:W-:Y:S02]  /*0060*/  IMAD R3, R0, UR6, R3 ;  /* 0x0000000600037c24 */ /* 0x001fe4000f8e0203 */
[----:B------:R-:W-:-:S05]  /*0070*/  IMAD R0, R16, UR4, RZ ;  /* 0x0000000410007c24 */ /* 0x000fca000f8e02ff */
[----:B------:R-:W-:-:S13]  /*0080*/  ISETP.GE.AND P0, PT, R3, R0, PT ;  /* 0x000000000300720c */ /* 0x000fda0003f06270 */
[----:B------:R-:W-:Y:S05]  /*0090*/  @P0 EXIT ;  /* 0x000000000000094d */ /* 0x000fea0003800000 */
[----:B------:R-:W-:Y:S01]  /*00a0*/  IABS R7, R16 ;  /* 0x0000001000077213 */ /* 0x000fe20000000000 */
[----:B------:R-:W0:Y:S01]  /*00b0*/  LDCU.64 UR6, c[0x0][0x358] ;  /* 0x00006b00ff0677ac */ /* 0x000e220008000a00 */
[----:B------:R-:W-:Y:S02]  /*00c0*/  IMAD.MOV.U32 R6, RZ, RZ, 0x0 ;  /* 0x00000000ff067424 */ /* 0x000fe400078e00ff */
[----:B------:R-:W1:Y:S08]  /*00d0*/  I2F.RP R0, R7 ;  /* 0x0000000700007306 */ /* 0x000e700000209400 */
[----:B-1----:R-:W1:Y:S02]  /*00e0*/  MUFU.RCP R0, R0 ;  /* 0x0000000000007308 */ /* 0x002e640000001000 */
[----:B-1----:R-:W-:-:S06]  /*00f0*/  VIADD R4, R0, 0xffffffe ;  /* 0x0ffffffe00047836 */ /* 0x002fcc0000000000 */
[----:B------:R1:W2:Y:S02]  /*0100*/  F2I.FTZ.U32.TRUNC.NTZ R5, R4 ;  /* 0x0000000400057305 */ /* 0x0002a4000021f000 */
[----:B-1----:R-:W-:Y:S01]  /*0110*/  IMAD.MOV.U32 R4, RZ, RZ, RZ ;  /* 0x000000ffff047224 */ /* 0x002fe200078e00ff */
[----:B--2---:R-:W-:-:S05]  /*0120*/  IADD3 R2, PT, PT, RZ, -R5, RZ ;  /* 0x80000005ff027210 */ /* 0x004fca0007ffe0ff */
[----:B------:R-:W-:Y:S01]  /*0130*/  IMAD R9, R2, R7, RZ ;  /* 0x0000000702097224 */ /* 0x000fe200078e02ff */
[----:B------:R-:W-:-:S03]  /*0140*/  IABS R2, R3 ;  /* 0x0000000300027213 */ /* 0x000fc60000000000 */
[----:B------:R-:W-:-:S06]  /*0150*/  IMAD.HI.U32 R5, R5, R9, R4 ;  /* 0x0000000905057227 */ /* 0x000fcc00078e0004 */
[----:B------:R-:W-:Y:S02]  /*0160*/  IMAD.HI.U32 R4, R5, R2, RZ ;  /* 0x0000000205047227 */ /* 0x000fe400078e00ff */
[----:B------:R-:W1:Y:S02]  /*0170*/  LDC R5, c[0x0][0x390] ;  /* 0x0000e400ff057b82 */ /* 0x000e640000000800 */
[----:B------:R-:W-:-:S04]  /*0180*/  IMAD.MOV R0, RZ, RZ, -R4 ;  /* 0x000000ffff007224 */ /* 0x000fc800078e0a04 */
[----:B------:R-:W-:-:S05]  /*0190*/  IMAD R0, R7, R0, R2 ;  /* 0x0000000007007224 */ /* 0x000fca00078e0202 */
[----:B------:R-:W-:-:S13]  /*01a0*/  ISETP.GT.U32.AND P1, PT, R7, R0, PT ;  /* 0x000000000700720c */ /* 0x000fda0003f24070 */
[-C--:B------:R-:W-:Y:S01]  /*01b0*/  @!P1 IADD3 R0, PT, PT, R0, -R7.reuse, RZ ;  /* 0x8000000700009210 */ /* 0x080fe20007ffe0ff */
[----:B------:R-:W-:Y:S01]  /*01c0*/  @!P1 VIADD R4, R4, 0x1 ;  /* 0x0000000104049836 */ /* 0x000fe20000000000 */
[----:B------:R-:W-:Y:S02]  /*01d0*/  ISETP.NE.AND P1, PT, R16, RZ, PT ;  /* 0x000000ff1000720c */ /* 0x000fe40003f25270 */
[----:B------:R-:W-:Y:S01]  /*01e0*/  ISETP.GE.U32.AND P0, PT, R0, R7, PT ;  /* 0x000000070000720c */ /* 0x000fe20003f06070 */
[----:B------:R-:W-:Y:S01]  /*01f0*/  IMAD.MOV.U32 R7, RZ, RZ, 0x7ff80000 ;  /* 0x7ff80000ff077424 */ /* 0x000fe200078e00ff */
[----:B------:R-:W-:-:S04]  /*0200*/  LOP3.LUT R0, R3, R16, RZ, 0x3c, !PT ;  /* 0x0000001003007212 */ /* 0x000fc800078e3cff */
[----:B------:R-:W-:-:S07]  /*0210*/  ISETP.GE.AND P2, PT, R0, RZ, PT ;  /* 0x000000ff0000720c */ /* 0x000fce0003f46270 */
[----:B------:R-:W-:Y:S01]  /*0220*/  @P0 VIADD R4, R4, 0x1 ;  /* 0x0000000104040836 */ /* 0x000fe20000000000 */
[C---:B-1----:R-:W-:Y:S02]  /*0230*/  ISETP.GE.AND P0, PT, R5.reuse, -0x1, PT ;  /* 0xffffffff0500780c */ /* 0x042fe40003f06270 */
[----:B------:R-:W-:-:S03]  /*0240*/  LEA.HI R5, R5, R5, RZ, 0x1 ;  /* 0x0000000505057211 */ /* 0x000fc600078f08ff */
[----:B------:R-:W-:Y:S02]  /*0250*/  @!P2 IADD3 R4, PT, PT, -R4, RZ, RZ ;  /* 0x000000ff0404a210 */ /* 0x000fe40007ffe1ff */
[----:B------:R-:W-:-:S06]  /*0260*/  @!P1 LOP3.LUT R4, RZ, R16, RZ, 0x33, !PT ;  /* 0x00000010ff049212 */ /* 0x000fcc00078e33ff */
[----:B0-----:R-:W-:Y:S05]  /*0270*/  @!P0 BRA `(.L_x_0) ;  /* 0x0000000c00c88947 */ /* 0x001fea0003800000 */
[----:B------:R-:W-:Y:S01]  /*0280*/  SHF.R.S32.HI R5, RZ, 0x1, R5 ;  /* 0x00000001ff057819 */ /* 0x000fe20000011405 */
[----:B------:R-:W-:Y:S02]  /*0290*/  HFMA2 R2, -RZ, RZ, 0, 0 ;  /* 0x00000000ff027431 */ /* 0x000fe400000001ff */
[----:B------:R-:W-:Y:S01]  /*02a0*/  IMAD.MOV.U32 R0, RZ, RZ, RZ ;  /* 0x000000ffff007224 */ /* 0x000fe200078e00ff */
[----:B------:R-:W-:Y:S01]  /*02b0*/  IABS R6, R5 ;  /* 0x0000000500067213 */ /* 0x000fe20000000000 */
[----:B------:R-:W-:-:S03]  /*02c0*/  IMAD.MOV R17, RZ, RZ, -R5 ;  /* 0x000000ffff117224 */ /* 0x000fc600078e0a05 */
[----:B------:R-:W-:-:S04]  /*02d0*/  IADD3 R6, PT, PT, R5, R6, RZ ;  /* 0x0000000605067210 */ /* 0x000fc80007ffe0ff */
[C---:B------:R-:W-:Y:S01]  /*02e0*/  ISETP.GE.U32.AND P0, PT, R6.reuse, 0x7, PT ;  /* 0x000000070600780c */ /* 0x040fe20003f06070 */
[----:B------:R-:W-:-:S12]  /*02f0*/  VIADD R7, R6, 0x1 ;  /* 0x0000000106077836 */ /* 0x000fd80000000000 */
[----:B------:R-:W-:Y:S05]  /*0300*/  @!P0 BRA `(.L_x_1) ;  /* 0x0000000400bc8947 */ /* 0x000fea0003800000 */
[C---:B------:R-:W-:Y:S01]  /*0310*/  IADD3 R10, PT, PT, -R5.reuse, 0x7, RZ ;  /* 0x00000007050a7810 */ /* 0x040fe20007ffe1ff */
[----:B------:R-:W-:Y:S01]  /*0320*/  IMAD R22, R16, R17, R3 ;  /* 0x0000001110167224 */ /* 0x000fe200078e0203 */
[C---:B------:R-:W-:Y:S01]  /*0330*/  IADD3 R12, PT, PT, -R5.reuse, 0x6, RZ ;  /* 0x00000006050c7810 */ /* 0x040fe20007ffe1ff */
[----:B------:R-:W-:Y:S01]  /*0340*/  IMAD.IADD R11, R4, 0x1, -R5 ;  /* 0x00000001040b7824 */ /* 0x000fe200078e0a05 */
[C---:B------:R-:W-:Y:S01]  /*0350*/  IADD3 R13, PT, PT, -R5.reuse, 0x5, RZ ;  /* 0x00000005050d7810 */ /* 0x040fe20007ffe1ff */
[----:B------:R-:W-:Y:S01]  /*0360*/  IMAD.MOV.U32 R9, RZ, RZ, 0x3 ;  /* 0x00000003ff097424 */ /* 0x000fe200078e00ff */
[C---:B------:R-:W-:Y:S01]  /*0370*/  IADD3 R20, PT, PT, -R5.reuse, 0x4, RZ ;  /* 0x0000000405147810 */ /* 0x040fe20007ffe1ff */
[-CC-:B------:R-:W-:Y:S01]  /*0380*/  IMAD R10, R10, R16.reuse, R3.reuse ;  /* 0x000000100a0a7224 */ /* 0x180fe200078e0203 */
[C---:B------:R-:W-:Y:S01]  /*0390*/  IADD3 R23, PT, PT, -R5.reuse, 0x2, RZ ;  /* 0x0000000205177810 */ /* 0x040fe20007ffe1ff */
[-CC-:B------:R-:W-:Y:S01]  /*03a0*/  IMAD R12, R12, R16.reuse, R3.reuse ;  /* 0x000000100c0c7224 */ /* 0x180fe200078e0203 */
[----:B------:R-:W-:Y:S01]  /*03b0*/  IADD3 R8, PT, PT, -R5, 0x1, RZ ;  /* 0x0000000105087810 */ /* 0x000fe20007ffe1ff */
[-CC-:B------:R-:W-:Y:S01]  /*03c0*/  IMAD R13, R13, R16.reuse, R3.reuse ;  /* 0x000000100d0d7224 */ /* 0x180fe200078e0203 */
[----:B------:R-:W-:Y:S01]  /*03d0*/  IADD3 R24, PT, PT, -R5, 0x3, RZ ;  /* 0x0000000305187810 */ /* 0x000fe20007ffe1ff */
[-CC-:B------:R-:W-:Y:S01]  /*03e0*/  IMAD R20, R20, R16.reuse, R3.reuse ;  /* 0x0000001014147224 */ /* 0x180fe200078e0203 */
[----:B------:R-:W-:Y:S01]  /*03f0*/  LOP3.LUT R25, R7, 0xfffffff8, RZ, 0xc0, !PT ;  /* 0xfffffff807197812 */ /* 0x000fe200078ec0ff */
[-CC-:B------:R-:W-:Y:S01]  /*0400*/  IMAD R23, R23, R16.reuse, R3.reuse ;  /* 0x0000001017177224 */ /* 0x180fe200078e0203 */
[----:B------:R-:W-:Y:S01]  /*0410*/  MOV R0, RZ ;  /* 0x000000ff00007202 */ /* 0x000fe20000000f00 */
[-CC-:B------:R-:W-:Y:S01]  /*0420*/  IMAD R8, R8, R16.reuse, R3.reuse ;  /* 0x0000001008087224 */ /* 0x180fe200078e0203 */
[----:B------:R-:W0:Y:S01]  /*0430*/  LDCU UR4, c[0x0][0x380] ;  /* 0x00007000ff0477ac */ /* 0x000e220008000800 */
[----:B------:R-:W-:-:S02]  /*0440*/  IMAD R21, R24, R16, R3 ;  /* 0x0000001018157224 */ /* 0x000fc400078e0203 */
[----:B------:R-:W-:-:S07]  /*0450*/  IMAD.MOV R25, RZ, RZ, -R25 ;  /* 0x000000ffff197224 */ /* 0x000fce00078e0a19 */
.L_x_2:
[----:B0-----:R-:W-:Y:S01]  /*0460*/  ISETP.GE.AND P0, PT, R11, UR4, PT ;  /* 0x000000040b007c0c */ /* 0x001fe2000bf06270 */
[----:B------:R-:W0:Y:S01]  /*0470*/  LDC.64 R14, c[0x0][0x398] ;  /* 0x0000e600ff0e7b82 */ /* 0x000e220000000a00 */
[----:B------:R-:W-:Y:S02]  /*0480*/  IADD3 R19, PT, PT, R9, -0x3, RZ ;  /* 0xfffffffd09137810 */ /* 0x000fe40007ffe0ff */
[C---:B------:R-:W-:Y:S01]  /*0490*/  ISETP.LT.OR P0, PT, R11.reuse, RZ, P0 ;  /* 0x000000ff0b00720c */ /* 0x040fe20000701670 */
[----:B------:R-:W-:-:S12]  /*04a0*/  VIADD R26, R11, 0x1 ;  /* 0x000000010b1a7836 */ /* 0x000fd80000000000 */
[----:B------:R-:W1:Y:S01]  /*04b0*/  @!P0 LDC.64 R16, c[0x0][0x3a0] ;  /* 0x0000e800ff108b82 */ /* 0x000e620000000a00 */
[----:B------:R-:W-:-:S04]  /*04c0*/  ISETP.GE.AND P2, PT, R26, UR4, PT ;  /* 0x000000041a007c0c */ /* 0x000fc8000bf46270 */
[----:B------:R-:W-:Y:S01]  /*04d0*/  ISETP.LT.OR P2, PT, R26, RZ, P2 ;  /* 0x000000ff1a00720c */ /* 0x000fe20001741670 */
[----:B0-----:R-:W-:-:S05]  /*04e0*/  IMAD.WIDE R14, R19, 0x4, R14 ;  /* 0x00000004130e7825 */ /* 0x001fca00078e020e */
[----:B------:R-:W2:Y:S01]  /*04f0*/  @!P0 LDG.E R19, desc[UR6][R14.64] ;  /* 0x000000060e138981 */ /* 0x000ea2000c1e1900 */
[----:B-1----:R-:W-:-:S06]  /*0500*/  @!P0 IMAD.WIDE R16, R22, 0x4, R16 ;  /* 0x0000000416108825 */ /* 0x002fcc00078e0210 */
[----:B------:R-:W3:Y:S04]  /*0510*/  @!P2 LDG.E R27, desc[UR6][R14.64+0x4] ;  /* 0x000004060e1ba981 */ /* 0x000ee8000c1e1900 */
[----:B------:R0:W4:Y:S02]  /*0520*/  @!P0 LDG.E R18, desc[UR6][R16.64] ;  /* 0x0000000610128981 */ /* 0x000124000c1e1900 */
[----:B0-----:R-:W0:Y:S01]  /*0530*/  @!P2 LDC.64 R16, c[0x0][0x3a0] ;  /* 0x0000e800ff10ab82 */ /* 0x001e220000000a00 */
[----:B------:R-:W-:-:S05]  /*0540*/  VIADD R26, R11, 0x2 ;  /* 0x000000020b1a7836 */ /* 0x000fca0000000000 */
[----:B------:R-:W-:-:S04]  /*0550*/  ISETP.GE.AND P1, PT, R26, UR4, PT ;  /* 0x000000041a007c0c */ /* 0x000fc8000bf26270 */
[----:B------:R-:W-:-:S13]  /*0560*/  ISETP.LT.OR P1, PT, R26, RZ, P1 ;  /* 0x000000ff1a00720c */ /* 0x000fda0000f21670 */
[----:B------:R-:W5:Y:S01]  /*0570*/  @!P1 LDG.E R26, desc[UR6][R14.64+0x8] ;  /* 0x000008060e1a9981 */ /* 0x000f62000c1e1900 */
[----:B0-----:R-:W-:Y:S02]  /*0580*/  @!P2 IMAD.WIDE R28, R8, 0x4, R16 ;  /* 0x00000004081ca825 */ /* 0x001fe400078e0210 */
[----:B------:R-:W0:Y:S04]  /*0590*/  @!P1 LDC.64 R16, c[0x0][0x3a0] ;  /* 0x0000e800ff109b82 */ /* 0x000e280000000a00 */
[----:B------:R-:W5:Y:S01]  /*05a0*/  @!P2 LDG.E R29, desc[UR6][R28.64] ;  /* 0x000000061c1da981 */ /* 0x000f62000c1e1900 */
[----:B0-----:R-:W-:-:S06]  /*05b0*/  @!P1 IMAD.WIDE R16, R23, 0x4, R16 ;  /* 0x0000000417109825 */ /* 0x001fcc00078e0210 */
[----:B------:R-:W5:Y:S01]  /*05c0*/  @!P1 LDG.E R17, desc[UR6][R16.64] ;  /* 0x0000000610119981 */ /* 0x000f62000c1e1900 */
[----:B--2---:R-:W-:Y:S01]  /*05d0*/  @!P0 FADD R0, R0, R19 ;  /* 0x0000001300008221 */ /* 0x004fe20000000000 */
[----:B----4-:R-:W-:Y:S01]  /*05e0*/  @!P0 FFMA R2, R18, R19, R2 ;  /* 0x0000001312028223 */ /* 0x010fe20000000002 */
[----:B------:R-:W-:-:S04]  /*05f0*/  IADD3 R18, PT, PT, R11, 0x3, RZ ;  /* 0x000000030b127810 */ /* 0x000fc80007ffe0ff */
[----:B------:R-:W-:-:S04]  /*0600*/  ISETP.GE.AND P0, PT, R18, UR4, PT ;  /* 0x0000000412007c0c */ /* 0x000fc8000bf06270 */
[----:B------:R-:W-:Y:S01]  /*0610*/  ISETP.LT.OR P0, PT, R18, RZ, P0 ;  /* 0x000000ff1200720c */ /* 0x000fe20000701670 */
[----:B---3--:R-:W-:-:S12]  /*0620*/  @!P2 FADD R0, R0, R27 ;  /* 0x0000001b0000a221 */ /* 0x008fd80000000000 */
[----:B------:R-:W0:Y:S01]  /*0630*/  @!P0 LDC.64 R18, c[0x0][0x3a0] ;  /* 0x0000e800ff128b82 */ /* 0x000e220000000a00 */
[----:B-----5:R-:W-:Y:S01]  /*0640*/  @!P2 FFMA R2, R29, R27, R2 ;  /* 0x0000001b1d02a223 */ /* 0x020fe20000000002 */
[----:B------:R-:W-:-:S05]  /*0650*/  VIADD R27, R11, 0x4 ;  /* 0x000000040b1b7836 */ /* 0x000fca0000000000 */
[----:B------:R-:W-:-:S04]  /*0660*/  ISETP.GE.AND P2, PT, R27, UR4, PT ;  /* 0x000000041b007c0c */ /* 0x000fc8000bf46270 */
[----:B------:R-:W-:Y:S01]  /*0670*/  ISETP.LT.OR P2, PT, R27, RZ, P2 ;  /* 0x000000ff1b00720c */ /* 0x000fe20001741670 */
[----:B0-----:R-:W-:-:S06]  /*0680*/  @!P0 IMAD.WIDE R28, R21, 0x4, R18 ;  /* 0x00000004151c8825 */ /* 0x001fcc00078e0212 */
[----:B------:R-:W2:Y:S06]  /*0690*/  @!P0 LDG.E R29, desc[UR6][R28.64] ;  /* 0x000000061c1d8981 */ /* 0x000eac000c1e1900 */
[----:B------:R-:W0:Y:S01]  /*06a0*/  @!P2 LDC.64 R18, c[0x0][0x3a0] ;  /* 0x0000e800ff12ab82 */ /* 0x000e220000000a00 */
[----:B------:R-:W3:Y:S01]  /*06b0*/  @!P2 LDG.E R27, desc[UR6][R14.64+0x10] ;  /* 0x000010060e1ba981 */ /* 0x000ee2000c1e1900 */
[----:B------:R-:W-:-:S03]  /*06c0*/  @!P1 FFMA R2, R17, R26, R2 ;  /* 0x0000001a11029223 */ /* 0x000fc60000000002 */
[----:B------:R-:W2:Y:S01]  /*06d0*/  @!P0 LDG.E R17, desc[UR6][R14.64+0xc] ;  /* 0x00000c060e118981 */ /* 0x000ea2000c1e1900 */
[----:B0-----:R-:W-:-:S06]  /*06e0*/  @!P2 IMAD.WIDE R18, R20, 0x4, R18 ;  /* 0x000000041412a825 */ /* 0x001fcc00078e0212 */
[----:B------:R-:W4:Y:S01]  /*06f0*/  @!P2 LDG.E R19, desc[UR6][R18.64] ;  /* 0x000000061213a981 */ /* 0x000f22000c1e1900 */
[----:B------:R-:W-:Y:S02]  /*0700*/  VIADD R16, R11, 0x5 ;  /* 0x000000050b107836 */ /* 0x000fe40000000000 */
[----:B------:R-:W-:-:S03]  /*0710*/  @!P1 FADD R0, R0, R26 ;  /* 0x0000001a00009221 */ /* 0x000fc60000000000 */
[----:B------:R-:W-:-:S04]  /*0720*/  ISETP.GE.AND P1, PT, R16, UR4, PT ;  /* 0x0000000410007c0c */ /* 0x000fc8000bf26270 */
[----:B------:R-:W-:Y:S02]  /*0730*/  ISETP.LT.OR P1, PT, R16, RZ, P1 ;  /* 0x000000ff1000720c */ /* 0x000fe40000f21670 */
[C---:B------:R-:W-:Y:S01]  /*0740*/  IADD3 R16, PT, PT, R11.reuse, 0x6, RZ ;  /* 0x000000060b107810 */ /* 0x040fe20007ffe0ff */
[----:B------:R-:W-:-:S03]  /*0750*/  VIADD R26, R11, 0x7 ;  /* 0x000000070b1a7836 */ /* 0x000fc60000000000 */
[----:B------:R-:W-:-:S04]  /*0760*/  ISETP.GE.AND P3, PT, R16, UR4, PT ;  /* 0x0000000410007c0c */ /* 0x000fc8000bf66270 */
[----:B------:R-:W-:-:S13]  /*0770*/  ISETP.LT.OR P3, PT, R16, RZ, P3 ;  /* 0x000000ff1000720c */ /* 0x000fda0001f61670 */
[----:B------:R-:W5:Y:S01]  /*0780*/  @!P3 LDG.E R28, desc[UR6][R14.64+0x18] ;  /* 0x000018060e1cb981 */ /* 0x000f62000c1e1900 */
[----:B--2---:R-:W-:Y:S01]  /*0790*/  @!P0 FFMA R2, R29, R17, R2 ;  /* 0x000000111d028223 */ /* 0x004fe20000000002 */
[----:B------:R-:W-:Y:S01]  /*07a0*/  @!P0 FADD R0, R0, R17 ;  /* 0x0000001100008221 */ /* 0x000fe20000000000 */
[C---:B------:R-:W-:Y:S01]  /*07b0*/  ISETP.GE.AND P0, PT, R26.reuse, UR4, PT ;  /* 0x000000041a007c0c */ /* 0x040fe2000bf06270 */
[----:B------:R-:W0:Y:S01]  /*07c0*/  @!P3 LDC.64 R16, c[0x0][0x3a0] ;  /* 0x0000e800ff10bb82 */ /* 0x000e220000000a00 */
[----:B------:R-:W2:Y:S02]  /*07d0*/  @!P1 LDG.E R29, desc[UR6][R14.64+0x14] ;  /* 0x000014060e1d9981 */ /* 0x000ea4000c1e1900 */
[----:B------:R-:W-:Y:S01]  /*07e0*/  ISETP.LT.OR P0, PT, R26, RZ, P0 ;  /* 0x000000ff1a00720c */ /* 0x000fe20000701670 */
[----:B---3--:R-:W-:Y:S01]  /*07f0*/  @!P2 FADD R0, R0, R27 ;  /* 0x0000001b0000a221 */ /* 0x008fe20000000000 */
[----:B----4-:R-:W-:-:S03]  /*0800*/  @!P2 FFMA R2, R19, R27, R2 ;  /* 0x0000001b1302a223 */ /* 0x010fc60000000002 */
[----:B------:R-:W1:Y:S08]  /*0810*/  @!P1 LDC.64 R18, c[0x0][0x3a0] ;  /* 0x0000e800ff129b82 */ /* 0x000e700000000a00 */
[----:B------:R-:W3:Y:S01]  /*0820*/  @!P0 LDC.64 R26, c[0x0][0x3a0] ;  /* 0x0000e800ff1a8b82 */ /* 0x000ee20000000a00 */
[----:B0-----:R-:W-:-:S06]  /*0830*/  @!P3 IMAD.WIDE R16, R12, 0x4, R16 ;  /* 0x000000040c10b825 */ /* 0x001fcc00078e0210 */
[----:B------:R0:W4:Y:S01]  /*0840*/  @!P3 LDG.E R17, desc[UR6][R16.64] ;  /* 0x000000061011b981 */ /* 0x000122000c1e1900 */
[----:B-1----:R-:W-:Y:S01]  /*0850*/  @!P1 IMAD.WIDE R18, R13, 0x4, R18 ;  /* 0x000000040d129825 */ /* 0x002fe200078e0212 */
[----:B0-----:R-:W0:Y:S05]  /*0860*/  LDC R16, c[0x0][0x384] ;  /* 0x0000e100ff107b82 */ /* 0x001e2a0000000800 */
[----:B------:R-:W4:Y:S01]  /*0870*/  @!P1 LDG.E R19, desc[UR6][R18.64] ;  /* 0x0000000612139981 */ /* 0x000f22000c1e1900 */
[----:B---3--:R-:W-:-:S06]  /*0880*/  @!P0 IMAD.WIDE R26, R10, 0x4, R26 ;  /* 0x000000040a1a8825 */ /* 0x008fcc00078e021a */
[----:B------:R-:W3:Y:S04]  /*0890*/  @!P0 LDG.E R27, desc[UR6][R26.64] ;  /* 0x000000061a1b8981 */ /* 0x000ee8000c1e1900 */
[----:B------:R-:W3:Y:S01]  /*08a0*/  @!P0 LDG.E R18, desc[UR6][R14.64+0x1c] ;  /* 0x00001c060e128981 */ /* 0x000ee2000c1e1900 */
[----:B------:R-:W-:Y:S01]  /*08b0*/  VIADD R25, R25, 0x8 ;  /* 0x0000000819197836 */ /* 0x000fe20000000000 */
[----:B------:R-:W-:Y:S01]  /*08c0*/  IADD3 R24, PT, PT, R24, 0x8, RZ ;  /* 0x0000000818187810 */ /* 0x000fe20007ffe0ff */
[----:B------:R-:W-:Y:S02]  /*08d0*/  VIADD R9, R9, 0x8 ;  /* 0x0000000809097836 */ /* 0x000fe40000000000 */
[----:B------:R-:W-:Y:S01]  /*08e0*/  VIADD R11, R11, 0x8 ;  /* 0x000000080b0b7836 */ /* 0x000fe20000000000 */
[C---:B0-----:R-:W-:Y:S01]  /*08f0*/  LEA R10, R16.reuse, R10, 0x3 ;  /* 0x0000000a100a7211 */ /* 0x041fe200078e18ff */
[C---:B------:R-:W-:Y:S01]  /*0900*/  IMAD R12, R16.reuse, 0x8, R12 ;  /* 0x00000008100c7824 */ /* 0x040fe200078e020c */
[C---:B------:R-:W-:Y:S01]  /*0910*/  LEA R20, R16.reuse, R20, 0x3 ;  /* 0x0000001410147211 */ /* 0x040fe200078e18ff */
[C---:B------:R-:W-:Y:S01]  /*0920*/  IMAD R13, R16.reuse, 0x8, R13 ;  /* 0x00000008100d7824 */ /* 0x040fe200078e020d */
[C---:B------:R-:W-:Y:S01]  /*0930*/  LEA R22, R16.reuse, R22, 0x3 ;  /* 0x0000001610167211 */ /* 0x040fe200078e18ff */
[----:B------:R-:W-:-:S02]  /*0940*/  IMAD R21, R16, 0x8, R21 ;  /* 0x0000000810157824 */ /* 0x000fc400078e0215 */
[C---:B------:R-:W-:Y:S02]  /*0950*/  IMAD R23, R16.reuse, 0x8, R23 ;  /* 0x0000000810177824 */ /* 0x040fe400078e0217 */
[----:B------:R-:W-:Y:S02]  /*0960*/  IMAD R8, R16, 0x8, R8 ;  /* 0x0000000810087824 */ /* 0x000fe400078e0208 */
[----:B--2---:R-:W-:-:S04]  /*0970*/  @!P1 FADD R0, R0, R29 ;  /* 0x0000001d00009221 */ /* 0x004fc80000000000 */
[----:B-----5:R-:W-:Y:S01]  /*0980*/  @!P3 FADD R0, R0, R28 ;  /* 0x0000001c0000b221 */ /* 0x020fe20000000000 */
[----:B----4-:R-:W-:-:S04]  /*0990*/  @!P1 FFMA R2, R19, R29, R2 ;  /* 0x0000001d13029223 */ /* 0x010fc80000000002 */
[----:B------:R-:W-:Y:S01]  /*09a0*/  @!P3 FFMA R2, R17, R28, R2 ;  /* 0x0000001c1102b223 */ /* 0x000fe20000000002 */
[----:B---3--:R-:W-:-:S03]  /*09b0*/  @!P0 FADD R0, R0, R18 ;  /* 0x0000001200008221 */ /* 0x008fc60000000000 */
[----:B------:R-:W-:Y:S01]  /*09c0*/  @!P0 FFMA R2, R27, R18, R2 ;  /* 0x000000121b028223 */ /* 0x000fe20000000002 */
[----:B------:R-:W-:-:S13]  /*09d0*/  ISETP.NE.AND P0, PT, R25, RZ, PT ;  /* 0x000000ff1900720c */ /* 0x000fda0003f05270 */
[----:B------:R-:W-:Y:S05]  /*09e0*/  @P0 BRA `(.L_x_2) ;  /* 0xfffffff8009c0947 */ /* 0x000fea000383ffff */
[----:B------:R-:W-:-:S07]  /*09f0*/  VIADD R17, R24, 0xfffffffd ;  /* 0xfffffffd18117836 */ /* 0x000fce0000000000 */
.L_x_1:
[----:B------:R-:W-:-:S13]  /*0a00*/  LOP3.LUT P0, R8, R7, 0x7, RZ, 0xc0, !PT ;  /* 0x0000000707087812 */ /* 0x000fda000780c0ff */
[----:B------:R-:W-:Y:S05]  /*0a10*/  @!P0 BRA `(.L_x_3) ;  /* 0x0000000400808947 */ /* 0x000fea0003800000 */
[----:B------:R-:W-:Y:S02]  /*0a20*/  ISETP.GE.U32.AND P0, PT, R8, 0x4, PT ;  /* 0x000000040800780c */ /* 0x000fe40003f06070 */
[----:B------:R-:W-:-:S11]  /*0a30*/  LOP3.LUT P3, R7, R7, 0x3, RZ, 0xc0, !PT ;  /* 0x0000000307077812 */ /* 0x000fd6000786c0ff */
[----:B------:R-:W-:Y:S05]  /*0a40*/  @!P0 BRA `(.L_x_4) ;  /* 0x0000000000bc8947 */ /* 0x000fea0003800000 */
[----:B------:R-:W-:Y:S01]  /*0a50*/  IADD3 R8, PT, PT, R4, R17, RZ ;  /* 0x0000001104087210 */ /* 0x000fe20007ffe0ff */
[----:B------:R-:W0:Y:S01]  /*0a60*/  LDC.64 R12, c[0x0][0x398] ;  /* 0x0000e600ff0c7b82 */ /* 0x000e220000000a00 */
[----:B------:R-:W-:Y:S02]  /*0a70*/  IMAD.IADD R21, R5, 0x1, R17 ;  /* 0x0000000105157824 */ /* 0x000fe400078e0211 */
[C---:B------:R-:W-:Y:S01]  /*0a80*/  ISETP.GE.AND P0, PT, R8.reuse, UR4, PT ;  /* 0x0000000408007c0c */ /* 0x040fe2000bf06270 */
[C---:B------:R-:W-:Y:S02]  /*0a90*/  VIADD R9, R8.reuse, 0x1 ;  /* 0x0000000108097836 */ /* 0x040fe40000000000 */
[C---:B------:R-:W-:Y:S01]  /*0aa0*/  VIADD R10, R8.reuse, 0x2 ;  /* 0x00000002080a7836 */ /* 0x040fe20000000000 */
[----:B------:R-:W-:Y:S02]  /*0ab0*/  ISETP.LT.OR P0, PT, R8, RZ, P0 ;  /* 0x000000ff0800720c */ /* 0x000fe40000701670 */
[----:B------:R-:W-:-:S02]  /*0ac0*/  ISETP.GE.AND P1, PT, R9, UR4, PT ;  /* 0x0000000409007c0c */ /* 0x000fc4000bf26270 */
[----:B------:R-:W-:Y:S02]  /*0ad0*/  ISETP.GE.AND P2, PT, R10, UR4, PT ;  /* 0x000000040a007c0c */ /* 0x000fe4000bf46270 */
[----:B------:R-:W-:Y:S02]  /*0ae0*/  ISETP.LT.OR P1, PT, R9, RZ, P1 ;  /* 0x000000ff0900720c */ /* 0x000fe40000f21670 */
[----:B------:R-:W-:Y:S02]  /*0af0*/  IADD3 R8, PT, PT, R8, 0x3, RZ ;  /* 0x0000000308087810 */ /* 0x000fe40007ffe0ff */
[----:B------:R-:W-:Y:S02]  /*0b00*/  ISETP.LT.OR P2, PT, R10, RZ, P2 ;  /* 0x000000ff0a00720c */ /* 0x000fe40001741670 */
[----:B------:R-:W-:Y:S01]  /*0b10*/  ISETP.GE.AND P4, PT, R8, UR4, PT ;  /* 0x0000000408007c0c */ /* 0x000fe2000bf86270 */
[----:B------:R-:W1:Y:S01]  /*0b20*/  @!P0 LDC.64 R18, c[0x0][0x3a0] ;  /* 0x0000e800ff128b82 */ /* 0x000e620000000a00 */
[----:B------:R-:W-:-:S02]  /*0b30*/  @!P0 IMAD R23, R17, R16, R3 ;  /* 0x0000001011178224 */ /* 0x000fc400078e0203 */
[----:B------:R-:W-:Y:S01]  /*0b40*/  ISETP.LT.OR P4, PT, R8, RZ, P4 ;  /* 0x000000ff0800720c */ /* 0x000fe20002781670 */
[----:B0-----:R-:W-:-:S04]  /*0b50*/  IMAD.WIDE R12, R21, 0x4, R12 ;  /* 0x00000004150c7825 */ /* 0x001fc800078e020c */
[----:B------:R-:W0:Y:S01]  /*0b60*/  @!P1 LDC.64 R14, c[0x0][0x3a0] ;  /* 0x0000e800ff0e9b82 */ /* 0x000e220000000a00 */
[C---:B------:R-:W-:Y:S01]  /*0b70*/  @!P1 IMAD R20, R17.reuse, R16, R16 ;  /* 0x0000001011149224 */ /* 0x040fe200078e0210 */
[----:B------:R-:W2:Y:S01]  /*0b80*/  @!P0 LDG.E R21, desc[UR6][R12.64] ;  /* 0x000000060c158981 */ /* 0x000ea2000c1e1900 */
[----:B------:R-:W-:-:S03]  /*0b90*/  @!P2 VIADD R22, R17, 0x2 ;  /* 0x000000021116a836 */ /* 0x000fc60000000000 */
[----:B------:R-:W-:Y:S02]  /*0ba0*/  @!P1 IADD3 R25, PT, PT, R3, R20, RZ ;  /* 0x0000001403199210 */ /* 0x000fe40007ffe0ff */
[----:B------:R-:W3:Y:S01]  /*0bb0*/  @!P2 LDC.64 R8, c[0x0][0x3a0] ;  /* 0x0000e800ff08ab82 */ /* 0x000ee20000000a00 */
[----:B------:R-:W-:Y:S01]  /*0bc0*/  @!P4 VIADD R20, R17, 0x3 ;  /* 0x000000031114c836 */ /* 0x000fe20000000000 */
[----:B------:R-:W4:Y:S06]  /*0bd0*/  @!P4 LDG.E R27, desc[UR6][R12.64+0xc] ;  /* 0x00000c060c1bc981 */ /* 0x000f2c000c1e1900 */
[----:B------:R-:W5:Y:S01]  /*0be0*/  @!P4 LDC.64 R10, c[0x0][0x3a0] ;  /* 0x0000e800ff0acb82 */ /* 0x000f620000000a00 */
[----:B-1----:R-:W-:-:S04]  /*0bf0*/  @!P0 IMAD.WIDE R18, R23, 0x4, R18 ;  /* 0x0000000417128825 */ /* 0x002fc800078e0212 */
[----:B------:R-:W-:Y:S02]  /*0c00*/  @!P2 IMAD R23, R22, R16, R3 ;  /* 0x000000101617a224 */ /* 0x000fe400078e0203 */
[----:B------:R-:W4:Y:S01]  /*0c10*/  @!P0 LDG.E R19, desc[UR6][R18.64] ;  /* 0x0000000612138981 */ /* 0x000f22000c1e1900 */
[----:B0-----:R-:W-:-:S04]  /*0c20*/  @!P1 IMAD.WIDE R14, R25, 0x4, R14 ;  /* 0x00000004190e9825 */ /* 0x001fc800078e020e */
[----:B------:R-:W-:Y:S02]  /*0c30*/  @!P4 IMAD R25, R20, R16, R3 ;  /* 0x000000101419c224 */ /* 0x000fe400078e0203 */
[----:B------:R-:W4:Y:S01]  /*0c40*/  @!P1 LDG.E R15, desc[UR6][R14.64] ;  /* 0x000000060e0f9981 */ /* 0x000f22000c1e1900 */
[----:B---3--:R-:W-:-:S03]  /*0c50*/  @!P2 IMAD.WIDE R8, R23, 0x4, R8 ;  /* 0x000000041708a825 */ /* 0x008fc600078e0208 */
[----:B------:R-:W3:Y:S04]  /*0c60*/  @!P1 LDG.E R23, desc[UR6][R12.64+0x4] ;  /* 0x000004060c179981 */ /* 0x000ee8000c1e1900 */
[----:B------:R-:W3:Y:S01]  /*0c70*/  @!P2 LDG.E R9, desc[UR6][R8.64] ;  /* 0x000000060809a981 */ /* 0x000ee2000c1e1900 */
[----:B-----5:R-:W-:-:S03]  /*0c80*/  @!P4 IMAD.WIDE R10, R25, 0x4, R10 ;  /* 0x00000004190ac825 */ /* 0x020fc600078e020a */
[----:B------:R-:W5:Y:S04]  /*0c90*/  @!P2 LDG.E R25, desc[UR6][R12.64+0x8] ;  /* 0x000008060c19a981 */ /* 0x000f68000c1e1900 */
[----:B------:R-:W5:Y:S01]  /*0ca0*/  @!P4 LDG.E R11, desc[UR6][R10.64] ;  /* 0x000000060a0bc981 */ /* 0x000f62000c1e1900 */
[----:B------:R-:W-:Y:S02]  /*0cb0*/  VIADD R17, R17, 0x4 ;  /* 0x0000000411117836 */ /* 0x000fe40000000000 */
[----:B--2---:R-:W-:Y:S01]  /*0cc0*/  @!P0 FADD R0, R0, R21 ;  /* 0x0000001500008221 */ /* 0x004fe20000000000 */
[----:B----4-:R-:W-:-:S03]  /*0cd0*/  @!P0 FFMA R2, R19, R21, R2 ;  /* 0x0000001513028223 */ /* 0x010fc60000000002 */
[----:B---3--:R-:W-:Y:S01]  /*0ce0*/  @!P1 FADD R0, R0, R23 ;  /* 0x0000001700009221 */ /* 0x008fe20000000000 */
[----:B------:R-:W-:-:S03]  /*0cf0*/  @!P1 FFMA R2, R15, R23, R2 ;  /* 0x000000170f029223 */ /* 0x000fc60000000002 */
[----:B-----5:R-:W-:Y:S01]  /*0d00*/  @!P2 FADD R0, R0, R25 ;  /* 0x000000190000a221 */ /* 0x020fe20000000000 */
[----:B------:R-:W-:-:S03]  /*0d10*/  @!P2 FFMA R2, R9, R25, R2 ;  /* 0x000000190902a223 */ /* 0x000fc60000000002 */
[----:B------:R-:W-:Y:S01]  /*0d20*/  @!P4 FADD R0, R0, R27 ;  /* 0x0000001b0000c221 */ /* 0x000fe20000000000 */
[----:B------:R-:W-:-:S07]  /*0d30*/  @!P4 FFMA R2, R11, R27, R2 ;  /* 0x0000001b0b02c223 */ /* 0x000fce0000000002 */
.L_x_4:
[----:B------:R-:W-:Y:S05]  /*0d40*/  @!P3 BRA `(.L_x_3) ;  /* 0x0000000000b4b947 */ /* 0x000fea0003800000 */
[----:B------:R-:W-:-:S13]  /*0d50*/  ISETP.NE.AND P0, PT, R7, 0x1, PT ;  /* 0x000000010700780c */ /* 0x000fda0003f05270 */
[----:B------:R-:W-:Y:S05]  /*0d60*/  @!P0 BRA `(.L_x_5) ;  /* 0x0000000000648947 */ /* 0x000fea0003800000 */
[----:B------:R-:W-:Y:S01]  /*0d70*/  IADD3 R8, PT, PT, R4, R17, RZ ;  /* 0x0000001104087210 */ /* 0x000fe20007ffe0ff */
[----:B------:R-:W0:Y:S03]  /*0d80*/  LDC.64 R10, c[0x0][0x398] ;  /* 0x0000e600ff0a7b82 */ /* 0x000e260000000a00 */
[C---:B------:R-:W-:Y:S01]  /*0d90*/  ISETP.GE.AND P0, PT, R8.reuse, UR4, PT ;  /* 0x0000000408007c0c */ /* 0x040fe2000bf06270 */
[----:B------:R-:W-:-:S03]  /*0da0*/  VIADD R7, R8, 0x1 ;  /* 0x0000000108077836 */ /* 0x000fc60000000000 */
[----:B------:R-:W-:Y:S02]  /*0db0*/  ISETP.LT.OR P0, PT, R8, RZ, P0 ;  /* 0x000000ff0800720c */ /* 0x000fe40000701670 */
[----:B------:R-:W-:-:S04]  /*0dc0*/  ISETP.GE.AND P1, PT, R7, UR4, PT ;  /* 0x0000000407007c0c */ /* 0x000fc8000bf26270 */
[----:B------:R-:W-:Y:S01]  /*0dd0*/  ISETP.LT.OR P1, PT, R7, RZ, P1 ;  /* 0x000000ff0700720c */ /* 0x000fe20000f21670 */
[----:B------:R-:W-:-:S06]  /*0de0*/  IMAD.IADD R7, R5, 0x1, R17 ;  /* 0x0000000105077824 */ /* 0x000fcc00078e0211 */
[----:B------:R-:W1:Y:S01]  /*0df0*/  @!P0 LDC.64 R12, c[0x0][0x3a0] ;  /* 0x0000e800ff0c8b82 */ /* 0x000e620000000a00 */
[----:B------:R-:W-:Y:S02]  /*0e00*/  @!P0 IMAD R15, R17, R16, R3 ;  /* 0x00000010110f8224 */ /* 0x000fe400078e0203 */
[----:B0-----:R-:W-:-:S05]  /*0e10*/  IMAD.WIDE R10, R7, 0x4, R10 ;  /* 0x00000004070a7825 */ /* 0x001fca00078e020a */
[----:B------:R-:W0:Y:S01]  /*0e20*/  @!P1 LDC.64 R8, c[0x0][0x3a0] ;  /* 0x0000e800ff089b82 */ /* 0x000e220000000a00 */
[----:B------:R-:W-:Y:S01]  /*0e30*/  @!P1 IMAD R14, R17, R16, R16 ;  /* 0x00000010110e9224 */ /* 0x000fe200078e0210 */
[----:B------:R-:W2:Y:S04]  /*0e40*/  @!P0 LDG.E R7, desc[UR6][R10.64] ;  /* 0x000000060a078981 */ /* 0x000ea8000c1e1900 */
[----:B------:R-:W-:Y:S01]  /*0e50*/  @!P1 IADD3 R19, PT, PT, R3, R14, RZ ;  /* 0x0000000e03139210 */ /* 0x000fe20007ffe0ff */
[----:B-1----:R-:W-:Y:S02]  /*0e60*/  @!P0 IMAD.WIDE R12, R15, 0x4, R12 ;  /* 0x000000040f0c8825 */ /* 0x002fe400078e020c */
[----:B------:R-:W3:Y:S04]  /*0e70*/  @!P1 LDG.E R15, desc[UR6][R10.64+0x4] ;  /* 0x000004060a0f9981 */ /* 0x000ee8000c1e1900 */
[----:B------:R-:W4:Y:S01]  /*0e80*/  @!P0 LDG.E R13, desc[UR6][R12.64] ;  /* 0x000000060c0d8981 */ /* 0x000f22000c1e1900 */
[----:B0-----:R-:W-:-:S06]  /*0e90*/  @!P1 IMAD.WIDE R8, R19, 0x4, R8 ;  /* 0x0000000413089825 */ /* 0x001fcc00078e0208 */
[----:B------:R-:W5:Y:S01]  /*0ea0*/  @!P1 LDG.E R9, desc[UR6][R8.64] ;  /* 0x0000000608099981 */ /* 0x000f62000c1e1900 */
[----:B------:R-:W-:Y:S02]  /*0eb0*/  VIADD R17, R17, 0x2 ;  /* 0x0000000211117836 */ /* 0x000fe40000000000 */
[----:B--2---:R-:W-:-:S04]  /*0ec0*/  @!P0 FADD R0, R0, R7 ;  /* 0x0000000700008221 */ /* 0x004fc80000000000 */
[----:B---3--:R-:W-:Y:S01]  /*0ed0*/  @!P1 FADD R0, R0, R15 ;  /* 0x0000000f00009221 */ /* 0x008fe20000000000 */
[----:B----4-:R-:W-:-:S04]  /*0ee0*/  @!P0 FFMA R2, R13, R7, R2 ;  /* 0x000000070d028223 */ /* 0x010fc80000000002 */
[----:B-----5:R-:W-:-:S07]  /*0ef0*/  @!P1 FFMA R2, R9, R15, R2 ;  /* 0x0000000f09029223 */ /* 0x020fce0000000002 */
.L_x_5:
[----:B------:R-:W-:Y:S01]  /*0f00*/  IMAD.IADD R4, R4, 0x1, R17 ;  /* 0x0000000104047824 */ /* 0x000fe200078e0211 */
[----:B------:R-:W-:Y:S01]  /*0f10*/  LOP3.LUT R6, R6, 0x1, RZ, 0xc0, !PT ;  /* 0x0000000106067812 */ /* 0x000fe200078ec0ff */
[----:B------:R-:W-:Y:S03]  /*0f20*/  BSSY.RECONVERGENT B0, `(.L_x_3) ;  /* 0x000000f000007945 */ /* 0x000fe60003800200 */
[----:B------:R-:W-:-:S04]  /*0f30*/  ISETP.GE.AND P0, PT, R4, UR4, PT ;  /* 0x0000000404007c0c */ /* 0x000fc8000bf06270 */
[----:B------:R-:W-:-:S04]  /*0f40*/  ISETP.LT.OR P0, PT, R4, RZ, P0 ;  /* 0x000000ff0400720c */ /* 0x000fc80000701670 */
[----:B------:R-:W-:-:S13]  /*0f50*/  ISETP.EQ.U32.OR P0, PT, R6, 0x1, P0 ;  /* 0x000000010600780c */ /* 0x000fda0000702470 */
[----:B------:R-:W-:Y:S05]  /*0f60*/  @P0 BRA `(.L_x_6) ;  /* 0x0000000000280947 */ /* 0x000fea0003800000 */
[----:B------:R-:W0:Y:S01]  /*0f70*/  LDC.64 R6, c[0x0][0x3a0] ;  /* 0x0000e800ff067b82 */ /* 0x000e220000000a00 */
[----:B------:R-:W-:Y:S01]  /*0f80*/  IMAD R11, R17, R16, R3 ;  /* 0x00000010110b7224 */ /* 0x000fe200078e0203 */
[----:B------:R-:W-:-:S06]  /*0f90*/  IADD3 R17, PT, PT, R5, R17, RZ ;  /* 0x0000001105117210 */ /* 0x000fcc0007ffe0ff */
[----:B------:R-:W1:Y:S01]  /*0fa0*/  LDC.64 R8, c[0x0][0x398] ;  /* 0x0000e600ff087b82 */ /* 0x000e620000000a00 */
[----:B0-----:R-:W-:-:S06]  /*0fb0*/  IMAD.WIDE R4, R11, 0x4, R6 ;  /* 0x000000040b047825 */ /* 0x001fcc00078e0206 */
[----:B------:R-:W2:Y:S01]  /*0fc0*/  LDG.E R5, desc[UR6][R4.64] ;  /* 0x0000000604057981 */ /* 0x000ea2000c1e1900 */
[----:B-1----:R-:W-:-:S06]  /*0fd0*/  IMAD.WIDE R6, R17, 0x4, R8 ;  /* 0x0000000411067825 */ /* 0x002fcc00078e0208 */
[----:B------:R-:W2:Y:S02]  /*0fe0*/  LDG.E R7, desc[UR6][R6.64] ;  /* 0x0000000606077981 */ /* 0x000ea4000c1e1900 */
[----:B--2---:R-:W-:Y:S01]  /*0ff0*/  FFMA R2, R5, R7, R2 ;  /* 0x0000000705027223 */ /* 0x004fe20000000002 */
[----:B------:R-:W-:-:S07]  /*1000*/  FADD R0, R0, R7 ;  /* 0x0000000700007221 */ /* 0x000fce0000000000 */
.L_x_6:
[----:B------:R-:W-:Y:S05]  /*1010*/  BSYNC.RECONVERGENT B0 ;  /* 0x0000000000007941 */ /* 0x000fea0003800200 */
.L_x_3:
[----:B------:R-:W0:Y:S01]  /*1020*/  F2F.F64.F32 R6, R0 ;  /* 0x0000000000067310 */ /* 0x000e220000201800 */
[----:B------:R-:W-:Y:S01]  /*1030*/  IMAD.MOV.U32 R4, RZ, RZ, 0x1 ;  /* 0x00000001ff047424 */ /* 0x000fe200078e00ff */
[----:B------:R-:W-:Y:S06]  /*1040*/  BSSY.RECONVERGENT B0, `(.L_x_7) ;  /* 0x0000014000007945 */ /* 0x000fec0003800200 */
[----:B0-----:R-:W0:Y:S02]  /*1050*/  MUFU.RCP64H R5, R7 ;  /* 0x0000000700057308 */ /* 0x001e240000001800 */
[----:B0-----:R-:W-:-:S08]  /*1060*/  DFMA R8, -R6, R4, 1 ;  /* 0x3ff000000608742b */ /* 0x001fd00000000104 */
[----:B------:R-:W-:Y:S02]  /*1070*/  DFMA R10, R8, R8, R8 ;  /* 0x00000008080a722b */ /* 0x000fe40000000008 */
[----:B------:R-:W0:Y:S06]  /*1080*/  F2F.F64.F32 R8, R2 ;  /* 0x0000000200087310 */ /* 0x000e2c0000201800 */
[----:B------:R-:W-:-:S08]  /*1090*/  DFMA R10, R4, R10, R4 ;  /* 0x0000000a040a722b */ /* 0x000fd00000000004 */
[----:B------:R-:W-:Y:S02]  /*10a0*/  DFMA R4, -R6, R10, 1 ;  /* 0x3ff000000604742b */ /* 0x000fe4000000010a */
[----:B0-----:R-:W-:-:S06]  /*10b0*/  DMUL R8, R8, 90 ;  /* 0x4056800008087828 */ /* 0x001fcc0000000000 */
[----:B------:R-:W-:-:S04]  /*10c0*/  DFMA R4, R10, R4, R10 ;  /* 0x000000040a04722b */ /* 0x000fc8000000000a */
[----:B------:R-:W-:-:S04]  /*10d0*/  FSETP.GEU.AND P1, PT, |R9|, 6.5827683646048100446e-37, PT ;  /* 0x036000000900780b */ /* 0x000fc80003f2e200 */
[----:B------:R-:W-:-:S08]  /*10e0*/  DMUL R10, R8, R4 ;  /* 0x00000004080a7228 */ /* 0x000fd00000000000 */
[----:B------:R-:W-:-:S08]  /*10f0*/  DFMA R12, -R6, R10, R8 ;  /* 0x0000000a060c722b */ /* 0x000fd00000000108 */
[----:B------:R-:W-:-:S10]  /*1100*/  DFMA R4, R4, R12, R10 ;  /* 0x0000000c0404722b */ /* 0x000fd4000000000a */
[----:B------:R-:W-:-:S05]  /*1110*/  FFMA R0, RZ, R7, R5 ;  /* 0x00000007ff007223 */ /* 0x000fca0000000005 */
[----:B------:R-:W-:-:S13]  /*1120*/  FSETP.GT.AND P0, PT, |R0|, 1.469367938527859385e-39, PT ;  /* 0x001000000000780b */ /* 0x000fda0003f04200 */
[----:B------:R-:W-:Y:S05]  /*1130*/  @P0 BRA P1, `(.L_x_8) ;  /* 0x0000000000100947 */ /* 0x000fea0000800000 */
[----:B------:R-:W-:-:S07]  /*1140*/  MOV R0, 0x1160 ;  /* 0x0000116000007802 */ /* 0x000fce0000000f00 */
[----:B------:R-:W-:Y:S05]  /*1150*/  CALL.REL.NOINC `($__internal_0_$__cuda_sm20_div_rn_f64_full) ;  /* 0x0000000000247944 */ /* 0x000fea0003c00000 */
[----:B------:R-:W-:Y:S01]  /*1160*/  IMAD.MOV.U32 R4, RZ, RZ, R12 ;  /* 0x000000ffff047224 */ /* 0x000fe200078e000c */
[----:B------:R-:W-:-:S07]  /*1170*/  MOV R5, R13 ;  /* 0x0000000d00057202 */ /* 0x000fce0000000f00 */
.L_x_8:
[----:B------:R-:W-:Y:S05]  /*1180*/  BSYNC.RECONVERGENT B0 ;  /* 0x0000000000007941 */ /* 0x000fea0003800200 */
.L_x_7:
[----:B------:R-:W-:-:S11]  /*1190*/  DADD R6, R4, 0.5 ;  /* 0x3fe0000004067429 */ /* 0x000fd60000000000 */
.L_x_0:
[----:B------:R-:W0:Y:S01]  /*11a0*/  LDC.64 R4, c[0x0][0x3a8] ;  /* 0x0000ea00ff047b82 */ /* 0x000e220000000a00 */
[----:B------:R-:W1:Y:S01]  /*11b0*/  F2I.F64.TRUNC R7, R6 ;  /* 0x0000000600077311 */ /* 0x000e62000030d100 */
[----:B0-----:R-:W-:-:S05]  /*11c0*/  IMAD.WIDE R2, R3, 0x2, R4 ;  /* 0x0000000203027825 */ /* 0x001fca00078e0204 */
[----:B-1----:R-:W-:Y:S01]  /*11d0*/  STG.E.U16 desc[UR6][R2.64], R7 ;  /* 0x0000000702007986 */ /* 0x002fe2000c101506 */
[----:B------:R-:W-:Y:S05]  /*11e0*/  EXIT ;  /* 0x000000000000794d */ /* 0x000fea0003800000 */
        .weak           $__internal_0_$__cuda_sm20_div_rn_f64_full
        .type           $__internal_0_$__cuda_sm20_div_rn_f64_full,@function
        .size           $__internal_0_$__cuda_sm20_div_rn_f64_full,(.L_x_35 - $__internal_0_$__cuda_sm20_div_rn_f64_full)
$__internal_0_$__cuda_sm20_div_rn_f64_full:
[C---:B------:R-:W-:Y:S01]  /*11f0*/  FSETP.GEU.AND P0, PT, |R7|.reuse, 1.469367938527859385e-39, PT ;  /* 0x001000000700780b */ /* 0x040fe20003f0e200 */
[----:B------:R-:W-:Y:S01]  /*1200*/  IMAD.MOV.U32 R14, RZ, RZ, 0x1 ;  /* 0x00000001ff0e7424 */ /* 0x000fe200078e00ff */
[----:B------:R-:W-:Y:S01]  /*1210*/  LOP3.LUT R4, R7, 0x800fffff, RZ, 0xc0, !PT ;  /* 0x800fffff07047812 */ /* 0x000fe200078ec0ff */
[----:B------:R-:W-:Y:S01]  /*1220*/  BSSY.RECONVERGENT B1, `(.L_x_9) ;  /* 0x0000055000017945 */ /* 0x000fe20003800200 */
[C---:B------:R-:W-:Y:S02]  /*1230*/  FSETP.GEU.AND P2, PT, |R9|.reuse, 1.469367938527859385e-39, PT ;  /* 0x001000000900780b */ /* 0x040fe40003f4e200 */
[----:B------:R-:W-:Y:S01]  /*1240*/  LOP3.LUT R5, R4, 0x3ff00000, RZ, 0xfc, !PT ;  /* 0x3ff0000004057812 */ /* 0x000fe200078efcff */
[----:B------:R-:W-:Y:S01]  /*1250*/  IMAD.MOV.U32 R4, RZ, RZ, R6 ;  /* 0x000000ffff047224 */ /* 0x000fe200078e0006 */
[----:B------:R-:W-:Y:S02]  /*1260*/  LOP3.LUT R2, R9, 0x7ff00000, RZ, 0xc0, !PT ;  /* 0x7ff0000009027812 */ /* 0x000fe400078ec0ff */
[----:B------:R-:W-:-:S02]  /*1270*/  LOP3.LUT R13, R7, 0x7ff00000, RZ, 0xc0, !PT ;  /* 0x7ff00000070d7812 */ /* 0x000fc400078ec0ff */
[----:B------:R-:W-:Y:S01]  /*1280*/  MOV R12, 0x1ca00000 ;  /* 0x1ca00000000c7802 */ /* 0x000fe20000000f00 */
[----:B------:R-:W-:Y:S01]  /*1290*/  @!P0 DMUL R4, R6, 8.98846567431157953865e+307 ;  /* 0x7fe0000006048828 */ /* 0x000fe20000000000 */
[C---:B------:R-:W-:Y:S01]  /*12a0*/  ISETP.GE.U32.AND P1, PT, R2.reuse, R13, PT ;  /* 0x0000000d0200720c */ /* 0x040fe20003f26070 */
[----:B------:R-:W-:Y:S01]  /*12b0*/  IMAD.MOV.U32 R20, RZ, RZ, R13 ;  /* 0x000000ffff147224 */ /* 0x000fe200078e000d */
[----:B------:R-:W-:Y:S01]  /*12c0*/  MOV R21, R2 ;  /* 0x0000000200157202 */ /* 0x000fe20000000f00 */
[----:B------:R-:W-:Y:S01]  /*12d0*/  @!P2 IMAD.MOV.U32 R16, RZ, RZ, RZ ;  /* 0x000000ffff10a224 */ /* 0x000fe200078e00ff */
[----:B------:R-:W-:Y:S01]  /*12e0*/  @!P2 LOP3.LUT R17, R7, 0x7ff00000, RZ, 0xc0, !PT ;  /* 0x7ff000000711a812 */ /* 0x000fe200078ec0ff */
[----:B------:R-:W0:Y:S03]  /*12f0*/  MUFU.RCP64H R15, R5 ;  /* 0x00000005000f7308 */ /* 0x000e260000001800 */
[----:B------:R-:W-:-:S02]  /*1300*/  @!P2 ISETP.GE.U32.AND P3, PT, R2, R17, PT ;  /* 0x000000110200a20c */ /* 0x000fc40003f66070 */
[----:B------:R-:W-:Y:S02]  /*1310*/  @!P0 LOP3.LUT R20, R5, 0x7ff00000, RZ, 0xc0, !PT ;  /* 0x7ff0000005148812 */ /* 0x000fe400078ec0ff */
[----:B------:R-:W-:Y:S02]  /*1320*/  @!P2 SEL R17, R12, 0x63400000, !P3 ;  /* 0x634000000c11a807 */ /* 0x000fe40005800000 */
[----:B------:R-:W-:Y:S02]  /*1330*/  IADD3 R22, PT, PT, R20, -0x1, RZ ;  /* 0xffffffff14167810 */ /* 0x000fe40007ffe0ff */
[----:B------:R-:W-:-:S04]  /*1340*/  @!P2 LOP3.LUT R17, R17, 0x80000000, R9, 0xf8, !PT ;  /* 0x800000001111a812 */ /* 0x000fc800078ef809 */
[----:B------:R-:W-:Y:S01]  /*1350*/  @!P2 LOP3.LUT R17, R17, 0x100000, RZ, 0xfc, !PT ;  /* 0x001000001111a812 */ /* 0x000fe200078efcff */
[----:B0-----:R-:W-:-:S08]  /*1360*/  DFMA R10, R14, -R4, 1 ;  /* 0x3ff000000e0a742b */ /* 0x001fd00000000804 */
[----:B------:R-:W-:-:S08]  /*1370*/  DFMA R10, R10, R10, R10 ;  /* 0x0000000a0a0a722b */ /* 0x000fd0000000000a */
[----:B------:R-:W-:Y:S01]  /*1380*/  DFMA R14, R14, R10, R14 ;  /* 0x0000000a0e0e722b */ /* 0x000fe2000000000e */
[----:B------:R-:W-:Y:S01]  /*1390*/  SEL R11, R12, 0x63400000, !P1 ;  /* 0x634000000c0b7807 */ /* 0x000fe20004800000 */
[----:B------:R-:W-:-:S03]  /*13a0*/  IMAD.MOV.U32 R10, RZ, RZ, R8 ;  /* 0x000000ffff0a7224 */ /* 0x000fc600078e0008 */
[----:B------:R-:W-:-:S03]  /*13b0*/  LOP3.LUT R11, R11, 0x800fffff, R9, 0xf8, !PT ;  /* 0x800fffff0b0b7812 */ /* 0x000fc600078ef809 */
[----:B------:R-:W-:-:S03]  /*13c0*/  DFMA R18, R14, -R4, 1 ;  /* 0x3ff000000e12742b */ /* 0x000fc60000000804 */
[----:B------:R-:W-:-:S05]  /*13d0*/  @!P2 DFMA R10, R10, 2, -R16 ;  /* 0x400000000a0aa82b */ /* 0x000fca0000000810 */
[----:B------:R-:W-:-:S05]  /*13e0*/  DFMA R14, R14, R18, R14 ;  /* 0x000000120e0e722b */ /* 0x000fca000000000e */
[----:B------:R-:W-:-:S03]  /*13f0*/  @!P2 LOP3.LUT R21, R11, 0x7ff00000, RZ, 0xc0, !PT ;  /* 0x7ff000000b15a812 */ /* 0x000fc600078ec0ff */
[----:B------:R-:W-:Y:S02]  /*1400*/  DMUL R16, R14, R10 ;  /* 0x0000000a0e107228 */ /* 0x000fe40000000000 */
[----:B------:R-:W-:-:S05]  /*1410*/  VIADD R13, R21, 0xffffffff ;  /* 0xffffffff150d7836 */ /* 0x000fca0000000000 */
[----:B------:R-:W-:Y:S01]  /*1420*/  ISETP.GT.U32.AND P0, PT, R13, 0x7feffffe, PT ;  /* 0x7feffffe0d00780c */ /* 0x000fe20003f04070 */
[----:B------:R-:W-:-:S03]  /*1430*/  DFMA R18, R16, -R4, R10 ;  /* 0x800000041012722b */ /* 0x000fc6000000000a */
[----:B------:R-:W-:-:S05]  /*1440*/  ISETP.GT.U32.OR P0, PT, R22, 0x7feffffe, P0 ;  /* 0x7feffffe1600780c */ /* 0x000fca0000704470 */
[----:B------:R-:W-:-:S08]  /*1450*/  DFMA R14, R14, R18, R16 ;  /* 0x000000120e0e722b */ /* 0x000fd00000000010 */
[----:B------:R-:W-:Y:S05]  /*1460*/  @P0 BRA `(.L_x_10) ;  /* 0x00000000006c0947 */ /* 0x000fea0003800000 */
[----:B------:R-:W-:-:S04]  /*1470*/  LOP3.LUT R9, R7, 0x7ff00000, RZ, 0xc0, !PT ;  /* 0x7ff0000007097812 */ /* 0x000fc800078ec0ff */
[CC--:B------:R-:W-:Y:S02]  /*1480*/  VIADDMNMX R8, R2.reuse, -R9.reuse, 0xb9600000, !PT ;  /* 0xb960000002087446 */ /* 0x0c0fe40007800909 */
[----:B------:R-:W-:Y:S02]  /*1490*/  ISETP.GE.U32.AND P0, PT, R2, R9, PT ;  /* 0x000000090200720c */ /* 0x000fe40003f06070 */
[----:B------:R-:W-:Y:S02]  /*14a0*/  VIMNMX R8, PT, PT, R8, 0x46a00000, PT ;  /* 0x46a0000008087848 */ /* 0x000fe40003fe0100 */
[----:B------:R-:W-:-:S05]  /*14b0*/  SEL R9, R12, 0x63400000, !P0 ;  /* 0x634000000c097807 */ /* 0x000fca0004000000 */
[----:B------:R-:W-:Y:S01]  /*14c0*/  IMAD.IADD R2, R8, 0x1, -R9 ;  /* 0x0000000108027824 */ /* 0x000fe200078e0a09 */
[----:B------:R-:W-:-:S03]  /*14d0*/  MOV R8, RZ ;  /* 0x000000ff00087202 */ /* 0x000fc60000000f00 */
[----:B------:R-:W-:-:S06]  /*14e0*/  VIADD R9, R2, 0x7fe00000 ;  /* 0x7fe0000002097836 */ /* 0x000fcc0000000000 */
[----:B------:R-:W-:-:S10]  /*14f0*/  DMUL R12, R14, R8 ;  /* 0x000000080e0c7228 */ /* 0x000fd40000000000 */
[----:B------:R-:W-:-:S13]  /*1500*/  FSETP.GTU.AND P0, PT, |R13|, 1.469367938527859385e-39, PT ;  /* 0x001000000d00780b */ /* 0x000fda0003f0c200 */
[----:B------:R-:W-:Y:S05]  /*1510*/  @P0 BRA `(.L_x_11) ;  /* 0x0000000000940947 */ /* 0x000fea0003800000 */
[----:B------:R-:W-:Y:S01]  /*1520*/  DFMA R4, R14, -R4, R10 ;  /* 0x800000040e04722b */ /* 0x000fe2000000000a */
[----:B------:R-:W-:-:S09]  /*1530*/  IMAD.MOV.U32 R8, RZ, RZ, RZ ;  /* 0x000000ffff087224 */ /* 0x000fd200078e00ff */
[C---:B------:R-:W-:Y:S02]  /*1540*/  FSETP.NEU.AND P0, PT, R5.reuse, RZ, PT ;  /* 0x000000ff0500720b */ /* 0x040fe40003f0d000 */
[----:B------:R-:W-:-:S04]  /*1550*/  LOP3.LUT R7, R5, 0x80000000, R7, 0x48, !PT ;  /* 0x8000000005077812 */ /* 0x000fc800078e4807 */
[----:B------:R-:W-:-:S07]  /*1560*/  LOP3.LUT R9, R7, R9, RZ, 0xfc, !PT ;  /* 0x0000000907097212 */ /* 0x000fce00078efcff */
[----:B------:R-:W-:Y:S05]  /*1570*/  @!P0 BRA `(.L_x_11) ;  /* 0x00000000007c8947 */ /* 0x000fea0003800000 */
[----:B------:R-:W-:Y:S01]  /*1580*/  IMAD.MOV R5, RZ, RZ, -R2 ;  /* 0x000000ffff057224 */ /* 0x000fe200078e0a02 */
[----:B------:R-:W-:Y:S01]  /*1590*/  MOV R4, RZ ;  /* 0x000000ff00047202 */ /* 0x000fe20000000f00 */
[----:B------:R-:W-:-:S05]  /*15a0*/  DMUL.RP R8, R14, R8 ;  /* 0x000000080e087228 */ /* 0x000fca0000008000 */
[----:B------:R-:W-:-:S05]  /*15b0*/  DFMA R4, R12, -R4, R14 ;  /* 0x800000040c04722b */ /* 0x000fca000000000e */
[----:B------:R-:W-:Y:S02]  /*15c0*/  LOP3.LUT R7, R9, R7, RZ, 0x3c, !PT ;  /* 0x0000000709077212 */ /* 0x000fe400078e3cff */
[----:B------:R-:W-:-:S04]  /*15d0*/  IADD3 R4, PT, PT, -R2, -0x43300000, RZ ;  /* 0xbcd0000002047810 */ /* 0x000fc80007ffe1ff */
[----:B------:R-:W-:-:S04]  /*15e0*/  FSETP.NEU.AND P0, PT, |R5|, R4, PT ;  /* 0x000000040500720b */ /* 0x000fc80003f0d200 */
[----:B------:R-:W-:Y:S02]  /*15f0*/  FSEL R12, R8, R12, !P0 ;  /* 0x0000000c080c7208 */ /* 0x000fe40004000000 */
[----:B------:R-:W-:Y:S01]  /*1600*/  FSEL R13, R7, R13, !P0 ;  /* 0x0000000d070d7208 */ /* 0x000fe20004000000 */
[----:B------:R-:W-:Y:S06]  /*1610*/  BRA `(.L_x_11) ;  /* 0x0000000000547947 */ /* 0x000fec0003800000 */
.L_x_10:
[----:B------:R-:W-:-:S14]  /*1620*/  DSETP.NAN.AND P0, PT, R8, R8, PT ;  /* 0x000000080800722a */ /* 0x000fdc0003f08000 */
[----:B------:R-:W-:Y:S05]  /*1630*/  @P0 BRA `(.L_x_12) ;  /* 0x0000000000440947 */ /* 0x000fea0003800000 */
[----:B------:R-:W-:-:S14]  /*1640*/  DSETP.NAN.AND P0, PT, R6, R6, PT ;  /* 0x000000060600722a */ /* 0x000fdc0003f08000 */
[----:B------:R-:W-:Y:S05]  /*1650*/  @P0 BRA `(.L_x_13) ;  /* 0x0000000000300947 */ /* 0x000fea0003800000 */
[----:B------:R-:W-:Y:S01]  /*1660*/  ISETP.NE.AND P0, PT, R21, R20, PT ;  /* 0x000000141500720c */ /* 0x000fe20003f05270 */
[----:B------:R-:W-:Y:S02]  /*1670*/  IMAD.MOV.U32 R12, RZ, RZ, 0x0 ;  /* 0x00000000ff0c7424 */ /* 0x000fe400078e00ff */
[----:B------:R-:W-:-:S10]  /*1680*/  IMAD.MOV.U32 R13, RZ, RZ, -0x80000 ;  /* 0xfff80000ff0d7424 */ /* 0x000fd400078e00ff */
[----:B------:R-:W-:Y:S05]  /*1690*/  @!P0 BRA `(.L_x_11) ;  /* 0x0000000000348947 */ /* 0x000fea0003800000 */
[----:B------:R-:W-:Y:S02]  /*16a0*/  ISETP.NE.AND P0, PT, R21, 0x7ff00000, PT ;  /* 0x7ff000001500780c */ /* 0x000fe40003f05270 */
[----:B------:R-:W-:Y:S02]  /*16b0*/  LOP3.LUT R13, R9, 0x80000000, R7, 0x48, !PT ;  /* 0x80000000090d7812 */ /* 0x000fe400078e4807 */
[----:B------:R-:W-:-:S13]  /*16c0*/  ISETP.EQ.OR P0, PT, R20, RZ, !P0 ;  /* 0x000000ff1400720c */ /* 0x000fda0004702670 */
[----:B------:R-:W-:Y:S02]  /*16d0*/  @P0 LOP3.LUT R2, R13, 0x7ff00000, RZ, 0xfc, !PT ;  /* 0x7ff000000d020812 */ /* 0x000fe400078efcff */
[----:B------:R-:W-:Y:S01]  /*16e0*/  @!P0 MOV R12, RZ ;  /* 0x000000ff000c8202 */ /* 0x000fe20000000f00 */
[----:B------:R-:W-:Y:S01]  /*16f0*/  @P0 IMAD.MOV.U32 R12, RZ, RZ, RZ ;  /* 0x000000ffff0c0224 */ /* 0x000fe200078e00ff */
[----:B------:R-:W-:Y:S01]  /*1700*/  @P0 MOV R13, R2 ;  /* 0x00000002000d0202 */ /* 0x000fe20000000f00 */
[----:B------:R-:W-:Y:S06]  /*1710*/  BRA `(.L_x_11) ;  /* 0x0000000000147947 */ /* 0x000fec0003800000 */
.L_x_13:
[----:B------:R-:W-:Y:S01]  /*1720*/  LOP3.LUT R13, R7, 0x80000, RZ, 0xfc, !PT ;  /* 0x00080000070d7812 */ /* 0x000fe200078efcff */
[----:B------:R-:W-:Y:S01]  /*1730*/  IMAD.MOV.U32 R12, RZ, RZ, R6 ;  /* 0x000000ffff0c7224 */ /* 0x000fe200078e0006 */
[----:B------:R-:W-:Y:S06]  /*1740*/  BRA `(.L_x_11) ;  /* 0x0000000000087947 */ /* 0x000fec0003800000 */
.L_x_12:
[----:B------:R-:W-:Y:S02]  /*1750*/  LOP3.LUT R13, R9, 0x80000, RZ, 0xfc, !PT ;  /* 0x00080000090d7812 */ /* 0x000fe400078efcff */
[----:B------:R-:W-:-:S07]  /*1760*/  MOV R12, R8 ;  /* 0x00000008000c7202 */ /* 0x000fce0000000f00 */
.L_x_11:
[----:B------:R-:W-:Y:S05]  /*1770*/  BSYNC.RECONVERGENT B1 ;  /* 0x0000000000017941 */ /* 0x000fea0003800200 */
.L_x_9:
[----:B------:R-:W-:Y:S02]  /*1780*/  HFMA2 R5, -RZ, RZ, 0, 0 ;  /* 0x00000000ff057431 */ /* 0x000fe400000001ff */
[----:B------:R-:W-:-:S04]  /*1790*/  IMAD.MOV.U32 R4, RZ, RZ, R0 ;  /* 0x000000ffff047224 */ /* 0x000fc800078e0000 */
[----:B------:R-:W-:Y:S05]  /*17a0*/  RET.REL.NODEC R4 `(_Z17gblur_ydir_kerneliiifiPfS_Ps) ;  /* 0xffffffe804147950 */ /* 0x000fea0003c3ffff */
.L_x_14:
[----:B------:R-:W-:-:S00]  /*17b0*/  BRA `(.L_x_14) ;  /* 0xfffffffc00fc7947 */ /* 0x000fc0000383ffff */
[----:B------:R-:W-:-:S00]  /*17c0*/  NOP ;  /* 0x0000000000007918 */ /* 0x000fc00000000000 */
        /* <DEDUP_REMOVED lines=11> */
.L_x_35:


//--------------------- .text._Z17gblur_xdir_kerneliiifiPfS_Ph --------------------------
	.section	.text._Z17gblur_xdir_kerneliiifiPfS_Ph,"ax",@progbits
	.align	128
        .global         _Z17gblur_xdir_kerneliiifiPfS_Ph
        .type           _Z17gblur_xdir_kerneliiifiPfS_Ph,@function
        .size           _Z17gblur_xdir_kerneliiifiPfS_Ph,(.L_x_36 - _Z17gblur_xdir_kerneliiifiPfS_Ph)
        .other          _Z17gblur_xdir_kerneliiifiPfS_Ph,@"STO_CUDA_ENTRY STV_DEFAULT"
_Z17gblur_xdir_kerneliiifiPfS_Ph:
.text._Z17gblur_xdir_kerneliiifiPfS_Ph:
        /* <DEDUP_REMOVED lines=11> */
[----:B------:R-:W0:Y:S01]  /*00b0*/  LDC R11, c[0x0][0x390] ;  /* 0x0000e400ff0b7b82 */ /* 0x000e220000000800 */
[----:B------:R-:W-:Y:S01]  /*00c0*/  ISETP.GE.AND P2, PT, R8, RZ, PT ;  /* 0x000000ff0800720c */ /* 0x000fe20003f46270 */
[----:B------:R-:W1:Y:S01]  /*00d0*/  LDCU.64 UR4, c[0x0][0x358] ;  /* 0x00006b00ff0477ac */ /* 0x000e620008000a00 */
[----:B------:R-:W2:Y:S01]  /*00e0*/  I2F.RP R0, R5 ;  /* 0x0000000500007306 */ /* 0x000ea20000209400 */
[----:B------:R-:W-:Y:S02]  /*00f0*/  IMAD.MOV.U32 R10, RZ, RZ, RZ ;  /* 0x000000ffff0a7224 */ /* 0x000fe400078e00ff */
[----:B------:R-:W-:-:S05]  /*0100*/  IMAD.MOV.U32 R9, RZ, RZ, RZ ;  /* 0x000000ffff097224 */ /* 0x000fca00078e00ff */
[----:B--2---:R-:W2:Y:S02]  /*0110*/  MUFU.RCP R0, R0 ;  /* 0x0000000000007308 */ /* 0x004ea40000001000 */
[----:B--2---:R-:W-:-:S06]  /*0120*/  VIADD R2, R0, 0xffffffe ;  /* 0x0ffffffe00027836 */ /* 0x004fcc0000000000 */
[----:B------:R2:W3:Y:S02]  /*0130*/  F2I.FTZ.U32.TRUNC.NTZ R3, R2 ;  /* 0x0000000200037305 */ /* 0x0004e4000021f000 */
[----:B--2---:R-:W-:Y:S02]  /*0140*/  IMAD.MOV.U32 R2, RZ, RZ, RZ ;  /* 0x000000ffff027224 */ /* 0x004fe400078e00ff */
[----:B---3--:R-:W-:-:S04]  /*0150*/  IMAD.MOV R4, RZ, RZ, -R3 ;  /* 0x000000ffff047224 */ /* 0x008fc800078e0a03 */
[----:B------:R-:W-:Y:S01]  /*0160*/  IMAD R7, R4, R5, RZ ;  /* 0x0000000504077224 */ /* 0x000fe200078e02ff */
[----:B------:R-:W-:-:S03]  /*0170*/  IABS R4, R8 ;  /* 0x0000000800047213 */ /* 0x000fc60000000000 */
[----:B------:R-:W-:-:S06]  /*0180*/  IMAD.HI.U32 R3, R3, R7, R2 ;  /* 0x0000000703037227 */ /* 0x000fcc00078e0002 */
[----:B------:R-:W-:-:S04]  /*0190*/  IMAD.HI.U32 R3, R3, R4, RZ ;  /* 0x0000000403037227 */ /* 0x000fc800078e00ff */
[----:B------:R-:W-:-:S04]  /*01a0*/  IMAD.MOV R3, RZ, RZ, -R3 ;  /* 0x000000ffff037224 */ /* 0x000fc800078e0a03 */
[----:B------:R-:W-:-:S05]  /*01b0*/  IMAD R0, R5, R3, R4 ;  /* 0x0000000305007224 */ /* 0x000fca00078e0204 */
[----:B------:R-:W-:-:S13]  /*01c0*/  ISETP.GT.U32.AND P0, PT, R5, R0, PT ;  /* 0x000000000500720c */ /* 0x000fda0003f04070 */
[----:B------:R-:W-:Y:S01]  /*01d0*/  @!P0 IMAD.IADD R0, R0, 0x1, -R5 ;  /* 0x0000000100008824 */ /* 0x000fe200078e0a05 */
[----:B------:R-:W-:-:S04]  /*01e0*/  ISETP.NE.AND P0, PT, R17, RZ, PT ;  /* 0x000000ff1100720c */ /* 0x000fc80003f05270 */
[----:B------:R-:W-:-:S13]  /*01f0*/  ISETP.GT.U32.AND P1, PT, R5, R0, PT ;  /* 0x000000000500720c */ /* 0x000fda0003f24070 */
[----:B------:R-:W-:Y:S01]  /*0200*/  @!P1 IMAD.IADD R0, R0, 0x1, -R5 ;  /* 0x0000000100009824 */ /* 0x000fe200078e0a05 */
[C---:B0-----:R-:W-:Y:S02]  /*0210*/  ISETP.GE.AND P1, PT, R11.reuse, -0x1, PT ;  /* 0xffffffff0b00780c */ /* 0x041fe40003f26270 */
[----:B------:R-:W-:Y:S01]  /*0220*/  LEA.HI R11, R11, R11, RZ, 0x1 ;  /* 0x0000000b0b0b7211 */ /* 0x000fe200078f08ff */
[----:B------:R-:W-:Y:S01]  /*0230*/  @!P2 IMAD.MOV R0, RZ, RZ, -R0 ;  /* 0x000000ffff00a224 */ /* 0x000fe200078e0a00 */
[----:B------:R-:W-:-:S09]  /*0240*/  @!P0 LOP3.LUT R0, RZ, R17, RZ, 0x33, !PT ;  /* 0x00000011ff008212 */ /* 0x000fd200078e33ff */
[----:B-1----:R-:W-:Y:S05]  /*0250*/  @!P1 BRA `(.L_x_15) ;  /* 0x0000000800ec9947 */ /* 0x002fea0003800000 */
[----:B------:R-:W-:Y:S01]  /*0260*/  SHF.R.S32.HI R11, RZ, 0x1, R11 ;  /* 0x00000001ff0b7819 */ /* 0x000fe2000001140b */
[----:B------:R-:W-:Y:S02]  /*0270*/  IMAD.MOV.U32 R9, RZ, RZ, RZ ;  /* 0x000000ffff097224 */ /* 0x000fe400078e00ff */
[----:B------:R-:W-:Y:S01]  /*0280*/  IMAD.MOV.U32 R10, RZ, RZ, RZ ;  /* 0x000000ffff0a7224 */ /* 0x000fe200078e00ff */
[----:B------:R-:W-:Y:S01]  /*0290*/  IABS R12, R11 ;  /* 0x0000000b000c7213 */ /* 0x000fe20000000000 */
[----:B------:R-:W-:-:S04]  /*02a0*/  IMAD.MOV R15, RZ, RZ, -R11 ;  /* 0x000000ffff0f7224 */ /* 0x000fc800078e0a0b */
[----:B------:R-:W-:-:S04]  /*02b0*/  IMAD.IADD R12, R11, 0x1, R12 ;  /* 0x000000010b0c7824 */ /* 0x000fc800078e020c */
[C---:B------:R-:W-:Y:S01]  /*02c0*/  VIADD R13, R12.reuse, 0x1 ;  /* 0x000000010c0d7836 */ /* 0x040fe20000000000 */
[----:B------:R-:W-:-:S04]  /*02d0*/  ISETP.GE.U32.AND P0, PT, R12, 0x7, PT ;  /* 0x000000070c00780c */ /* 0x000fc80003f06070 */
[----:B------:R-:W-:-:S09]  /*02e0*/  LOP3.LUT R23, R13, 0x7, RZ, 0xc0, !PT ;  /* 0x000000070d177812 */ /* 0x000fd200078ec0ff */
[----:B------:R-:W-:Y:S05]  /*02f0*/  @!P0 BRA `(.L_x_16) ;  /* 0x0000000400548947 */ /* 0x000fea0003800000 */
[----:B------:R-:W0:Y:S01]  /*0300*/  LDC R17, c[0x0][0x384] ;  /* 0x0000e100ff117b82 */ /* 0x000e220000000800 */
[----:B------:R-:W-:Y:S01]  /*0310*/  LOP3.LUT R16, R13, 0xfffffff8, RZ, 0xc0, !PT ;  /* 0xfffffff80d107812 */ /* 0x000fe200078ec0ff */
[--C-:B------:R-:W-:Y:S01]  /*0320*/  IMAD.IADD R25, R8, 0x1, -R11.reuse ;  /* 0x0000000108197824 */ /* 0x100fe200078e0a0b */
[----:B------:R-:W-:Y:S01]  /*0330*/  IADD3 R15, PT, PT, -R11, 0x3, RZ ;  /* 0x000000030b0f7810 */ /* 0x000fe20007ffe1ff */
[----:B------:R-:W-:Y:S01]  /*0340*/  IMAD.IADD R14, R0, 0x1, -R11 ;  /* 0x00000001000e7824 */ /* 0x000fe200078e0a0b */
[----:B------:R-:W1:Y:S01]  /*0350*/  LDCU.64 UR6, c[0x0][0x3a8] ;  /* 0x00007500ff0677ac */ /* 0x000e620008000a00 */
[----:B------:R-:W-:Y:S02]  /*0360*/  IMAD.MOV.U32 R9, RZ, RZ, RZ ;  /* 0x000000ffff097224 */ /* 0x000fe400078e00ff */
[----:B------:R-:W2:Y:S01]  /*0370*/  LDC.64 R2, c[0x0][0x398] ;  /* 0x0000e600ff027b82 */ /* 0x000ea20000000a00 */
[----:B------:R-:W-:Y:S02]  /*0380*/  IMAD.MOV.U32 R24, RZ, RZ, 0x3 ;  /* 0x00000003ff187424 */ /* 0x000fe400078e00ff */
[----:B------:R-:W-:-:S07]  /*0390*/  IMAD.MOV R16, RZ, RZ, -R16 ;  /* 0x000000ffff107224 */ /* 0x000fce00078e0a10 */
.L_x_17:
[CC--:B0-----:R-:W-:Y:S01]  /*03a0*/  ISETP.GE.AND P2, PT, R14.reuse, R17.reuse, PT ;  /* 0x000000110e00720c */ /* 0x0c1fe20003f46270 */
[----:B------:R-:W-:Y:S01]  /*03b0*/  VIADD R6, R14, 0x1 ;  /* 0x000000010e067836 */ /* 0x000fe20000000000 */
[C---:B-1----:R-:W-:Y:S01]  /*03c0*/  IADD3 R4, P1, PT, R25.reuse, UR6, RZ ;  /* 0x0000000619047c10 */ /* 0x042fe2000ff3e0ff */
[----:B------:R-:W-:Y:S01]  /*03d0*/  VIADD R7, R24, 0xfffffffd ;  /* 0xfffffffd18077836 */ /* 0x000fe20000000000 */
[----:B------:R-:W-:Y:S02]  /*03e0*/  ISETP.LT.OR P2, PT, R14, RZ, P2 ;  /* 0x000000ff0e00720c */ /* 0x000fe40001741670 */
[C---:B------:R-:W-:Y:S02]  /*03f0*/  ISETP.GE.AND P0, PT, R6.reuse, R17, PT ;  /* 0x000000110600720c */ /* 0x040fe40003f06270 */
[----:B------:R-:W-:Y:S02]  /*0400*/  LEA.HI.X.SX32 R5, R25, UR7, 0x1, P1 ;  /* 0x0000000719057c11 */ /* 0x000fe400088f0eff */
[----:B------:R-:W-:Y:S01]  /*0410*/  ISETP.LT.OR P3, PT, R6, RZ, P0 ;  /* 0x000000ff0600720c */ /* 0x000fe20000761670 */
[----:B--2---:R-:W-:-:S06]  /*0420*/  IMAD.WIDE R6, R7, 0x4, R2 ;  /* 0x0000000407067825 */ /* 0x004fcc00078e0202 */
[----:B------:R-:W2:Y:S04]  /*0430*/  @!P2 LDG.E.U8 R20, desc[UR4][R4.64] ;  /* 0x000000040414a981 */ /* 0x000ea8000c1e1100 */
[----:B------:R-:W3:Y:S04]  /*0440*/  @!P2 LDG.E R26, desc[UR4][R6.64] ;  /* 0x00000004061aa981 */ /* 0x000ee8000c1e1900 */
[----:B------:R-:W4:Y:S01]  /*0450*/  @!P3 LDG.E.U8 R18, desc[UR4][R4.64+0x1] ;  /* 0x000001040412b981 */ /* 0x000f22000c1e1100 */
[----:B------:R-:W-:-:S03]  /*0460*/  IADD3 R22, PT, PT, R14, 0x2, RZ ;  /* 0x000000020e167810 */ /* 0x000fc60007ffe0ff */
[----:B------:R-:W5:Y:S01]  /*0470*/  @!P3 LDG.E R19, desc[UR4][R6.64+0x4] ;  /* 0x000004040613b981 */ /* 0x000f62000c1e1900 */
[----:B------:R-:W-:-:S04]  /*0480*/  ISETP.GE.AND P1, PT, R22, R17, PT ;  /* 0x000000111600720c */ /* 0x000fc80003f26270 */
[----:B------:R-:W-:Y:S01]  /*0490*/  ISETP.LT.OR P1, PT, R22, RZ, P1 ;  /* 0x000000ff1600720c */ /* 0x000fe20000f21670 */
[----:B------:R-:W-:-:S05]  /*04a0*/  VIADD R22, R14, 0x3 ;  /* 0x000000030e167836 */ /* 0x000fca0000000000 */
[----:B------:R-:W-:-:S04]  /*04b0*/  ISETP.GE.AND P0, PT, R22, R17, PT ;  /* 0x000000111600720c */ /* 0x000fc80003f06270 */
[----:B------:R-:W-:-:S03]  /*04c0*/  ISETP.LT.OR P0, PT, R22, RZ, P0 ;  /* 0x000000ff1600720c */ /* 0x000fc60000701670 */
[----:B------:R-:W5:Y:S01]  /*04d0*/  @!P1 LDG.E.U8 R22, desc[UR4][R4.64+0x2] ;  /* 0x0000020404169981 */ /* 0x000f62000c1e1100 */
[----:B--2---:R-:W-:-:S03]  /*04e0*/  @!P2 I2FP.F32.U32 R21, R20 ;  /* 0x000000140015a245 */ /* 0x004fc60000201000 */
[----:B------:R-:W2:Y:S02]  /*04f0*/  @!P1 LDG.E R20, desc[UR4][R6.64+0x8] ;  /* 0x0000080406149981 */ /* 0x000ea4000c1e1900 */
[----:B---3--:R-:W-:-:S04]  /*0500*/  @!P2 FFMA R10, R21, R26, R10 ;  /* 0x0000001a150aa223 */ /* 0x008fc8000000000a */
[----:B------:R-:W3:Y:S01]  /*0510*/  @!P0 LDG.E.U8 R21, desc[UR4][R4.64+0x3] ;  /* 0x0000030404158981 */ /* 0x000ee2000c1e1100 */
[----:B----4-:R-:W-:-:S03]  /*0520*/  @!P3 I2FP.F32.U32 R27, R18 ;  /* 0x00000012001bb245 */ /* 0x010fc60000201000 */
[----:B------:R-:W4:Y:S01]  /*0530*/  @!P0 LDG.E R18, desc[UR4][R6.64+0xc] ;  /* 0x00000c0406128981 */ /* 0x000f22000c1e1900 */
[----:B------:R-:W-:Y:S01]  /*0540*/  @!P2 FADD R9, R9, R26 ;  /* 0x0000001a0909a221 */ /* 0x000fe20000000000 */
[----:B------:R-:W-:-:S05]  /*0550*/  VIADD R26, R14, 0x4 ;  /* 0x000000040e1a7836 */ /* 0x000fca0000000000 */
[----:B------:R-:W-:-:S04]  /*0560*/  ISETP.GE.AND P2, PT, R26, R17, PT ;  /* 0x000000111a00720c */ /* 0x000fc80003f46270 */
[----:B------:R-:W-:Y:S01]  /*0570*/  ISETP.LT.OR P2, PT, R26, RZ, P2 ;  /* 0x000000ff1a00720c */ /* 0x000fe20001741670 */
[----:B------:R-:W-:Y:S02]  /*0580*/  VIADD R26, R14, 0x5 ;  /* 0x000000050e1a7836 */ /* 0x000fe40000000000 */
[----:B-----5:R-:W-:Y:S01]  /*0590*/  @!P3 FFMA R10, R27, R19, R10 ;  /* 0x000000131b0ab223 */ /* 0x020fe2000000000a */
[----:B------:R-:W-:Y:S02]  /*05a0*/  @!P3 FADD R9, R9, R19 ;  /* 0x000000130909b221 */ /* 0x000fe40000000000 */
[----:B------:R-:W-:-:S04]  /*05b0*/  ISETP.GE.AND P3, PT, R26, R17, PT ;  /* 0x000000111a00720c */ /* 0x000fc80003f66270 */
[----:B------:R-:W-:Y:S01]  /*05c0*/  ISETP.LT.OR P3, PT, R26, RZ, P3 ;  /* 0x000000ff1a00720c */ /* 0x000fe20001f61670 */
[----:B------:R-:W-:-:S05]  /*05d0*/  VIADD R26, R14, 0x6 ;  /* 0x000000060e1a7836 */ /* 0x000fca0000000000 */
[----:B------:R-:W-:-:S04]  /*05e0*/  ISETP.GE.AND P4, PT, R26, R17, PT ;  /* 0x000000111a00720c */ /* 0x000fc80003f86270 */
[----:B------:R-:W-:Y:S01]  /*05f0*/  ISETP.LT.OR P4, PT, R26, RZ, P4 ;  /* 0x000000ff1a00720c */ /* 0x000fe20002781670 */
[----:B------:R-:W-:Y:S01]  /*0600*/  VIADD R26, R14, 0x7 ;  /* 0x000000070e1a7836 */ /* 0x000fe20000000000 */
[----:B------:R-:W-:Y:S01]  /*0610*/  @!P1 I2FP.F32.U32 R19, R22 ;  /* 0x0000001600139245 */ /* 0x000fe20000201000 */
[----:B------:R-:W5:Y:S03]  /*0620*/  @!P3 LDG.E R27, desc[UR4][R6.64+0x14] ;  /* 0x00001404061bb981 */ /* 0x000f66000c1e1900 */
[C---:B------:R-:W-:Y:S01]  /*0630*/  ISETP.GE.AND P5, PT, R26.reuse, R17, PT ;  /* 0x000000111a00720c */ /* 0x040fe20003fa6270 */
[----:B------:R-:W5:Y:S03]  /*0640*/  @!P3 LDG.E.U8 R22, desc[UR4][R4.64+0x5] ;  /* 0x000005040416b981 */ /* 0x000f66000c1e1100 */
[----:B------:R-:W-:-:S13]  /*0650*/  ISETP.LT.OR P5, PT, R26, RZ, P5 ;  /* 0x000000ff1a00720c */ /* 0x000fda0002fa1670 */
[----:B------:R-:W5:Y:S04]  /*0660*/  @!P5 LDG.E.U8 R26, desc[UR4][R4.64+0x7] ;  /* 0x00000704041ad981 */ /* 0x000f68000c1e1100 */
[----:B------:R-:W5:Y:S01]  /*0670*/  @!P5 LDG.E R28, desc[UR4][R6.64+0x1c] ;  /* 0x00001c04061cd981 */ /* 0x000f62000c1e1900 */
[----:B--2---:R-:W-:-:S03]  /*0680*/  @!P1 FFMA R10, R19, R20, R10 ;  /* 0x00000014130a9223 */ /* 0x004fc6000000000a */
[----:B------:R-:W2:Y:S01]  /*0690*/  @!P2 LDG.E.U8 R19, desc[UR4][R4.64+0x4] ;  /* 0x000004040413a981 */ /* 0x000ea2000c1e1100 */
[----:B------:R-:W-:Y:S01]  /*06a0*/  @!P1 FADD R9, R9, R20 ;  /* 0x0000001409099221 */ /* 0x000fe20000000000 */
[----:B---3--:R-:W-:Y:S02]  /*06b0*/  @!P0 I2FP.F32.U32 R21, R21 ;  /* 0x0000001500158245 */ /* 0x008fe40000201000 */
[----:B------:R-:W3:Y:S03]  /*06c0*/  @!P2 LDG.E R20, desc[UR4][R6.64+0x10] ;  /* 0x000010040614a981 */ /* 0x000ee6000c1e1900 */
[----:B----4-:R-:W-:Y:S02]  /*06d0*/  @!P0 FFMA R10, R21, R18, R10 ;  /* 0x00000012150a8223 */ /* 0x010fe4000000000a */
[----:B------:R5:W4:Y:S01]  /*06e0*/  @!P4 LDG.E.U8 R21, desc[UR4][R4.64+0x6] ;  /* 0x000006040415c981 */ /* 0x000b22000c1e1100 */
[----:B------:R-:W-:-:S03]  /*06f0*/  @!P0 FADD R9, R9, R18 ;  /* 0x0000001209098221 */ /* 0x000fc60000000000 */
[----:B------:R-:W4:Y:S01]  /*0700*/  @!P4 LDG.E R18, desc[UR4][R6.64+0x18] ;  /* 0x000018040612c981 */ /* 0x000f22000c1e1900 */
[----:B------:R-:W-:-:S05]  /*0710*/  VIADD R16, R16, 0x8 ;  /* 0x0000000810107836 */ /* 0x000fca0000000000 */
[----:B------:R-:W-:Y:S01]  /*0720*/  ISETP.NE.AND P0, PT, R16, RZ, PT ;  /* 0x000000ff1000720c */ /* 0x000fe20003f05270 */
[----:B------:R-:W-:Y:S02]  /*0730*/  VIADD R15, R15, 0x8 ;  /* 0x000000080f0f7836 */ /* 0x000fe40000000000 */
[----:B------:R-:W-:Y:S02]  /*0740*/  VIADD R24, R24, 0x8 ;  /* 0x0000000818187836 */ /* 0x000fe40000000000 */
[----:B------:R-:W-:Y:S02]  /*0750*/  VIADD R25, R25, 0x8 ;  /* 0x0000000819197836 */ /* 0x000fe40000000000 */
[----:B------:R-:W-:Y:S01]  /*0760*/  VIADD R14, R14, 0x8 ;  /* 0x000000080e0e7836 */ /* 0x000fe20000000000 */
[----:B-----5:R-:W-:Y:S02]  /*0770*/  @!P5 I2FP.F32.U32 R5, R26 ;  /* 0x0000001a0005d245 */ /* 0x020fe40000201000 */
[----:B--2---:R-:W-:-:S05]  /*0780*/  @!P2 I2FP.F32.U32 R19, R19 ;  /* 0x000000130013a245 */ /* 0x004fca0000201000 */
[----:B---3--:R-:W-:Y:S01]  /*0790*/  @!P2 FFMA R10, R19, R20, R10 ;  /* 0x00000014130aa223 */ /* 0x008fe2000000000a */
[----:B------:R-:W-:Y:S01]  /*07a0*/  @!P3 I2FP.F32.U32 R19, R22 ;  /* 0x000000160013b245 */ /* 0x000fe20000201000 */
[----:B------:R-:W-:Y:S01]  /*07b0*/  @!P2 FADD R9, R9, R20 ;  /* 0x000000140909a221 */ /* 0x000fe20000000000 */
[----:B----4-:R-:W-:-:S03]  /*07c0*/  @!P4 I2FP.F32.U32 R21, R21 ;  /* 0x000000150015c245 */ /* 0x010fc60000201000 */
[----:B------:R-:W-:Y:S01]  /*07d0*/  @!P3 FADD R9, R9, R27 ;  /* 0x0000001b0909b221 */ /* 0x000fe20000000000 */
[----:B------:R-:W-:-:S03]  /*07e0*/  @!P3 FFMA R10, R19, R27, R10 ;  /* 0x0000001b130ab223 */ /* 0x000fc6000000000a */
[----:B------:R-:W-:Y:S01]  /*07f0*/  @!P4 FADD R9, R9, R18 ;  /* 0x000000120909c221 */ /* 0x000fe20000000000 */
[----:B------:R-:W-:-:S03]  /*0800*/  @!P4 FFMA R10, R21, R18, R10 ;  /* 0x00000012150ac223 */ /* 0x000fc6000000000a */
[----:B------:R-:W-:Y:S01]  /*0810*/  @!P5 FADD R9, R9, R28 ;  /* 0x0000001c0909d221 */ /* 0x000fe20000000000 */
[----:B------:R-:W-:Y:S01]  /*0820*/  @!P5 FFMA R10, R5, R28, R10 ;  /* 0x0000001c050ad223 */ /* 0x000fe2000000000a */
[----:B------:R-:W-:Y:S06]  /*0830*/  @P0 BRA `(.L_x_17) ;  /* 0xfffffff800d80947 */ /* 0x000fec000383ffff */
[----:B------:R-:W-:-:S07]  /*0840*/  VIADD R15, R15, 0xfffffffd ;  /* 0xfffffffd0f0f7836 */ /* 0x000fce0000000000 */
.L_x_16:
[----:B------:R-:W-:-:S13]  /*0850*/  ISETP.NE.AND P0, PT, R23, RZ, PT ;  /* 0x000000ff1700720c */ /* 0x000fda0003f05270 */
[----:B------:R-:W-:Y:S05]  /*0860*/  @!P0 BRA `(.L_x_15) ;  /* 0x0000000400688947 */ /* 0x000fea0003800000 */
[----:B------:R-:W-:Y:S02]  /*0870*/  ISETP.GE.U32.AND P0, PT, R23, 0x4, PT ;  /* 0x000000041700780c */ /* 0x000fe40003f06070 */
[----:B------:R-:W-:-:S11]  /*0880*/  LOP3.LUT P3, R13, R13, 0x3, RZ, 0xc0, !PT ;  /* 0x000000030d0d7812 */ /* 0x000fd6000786c0ff */
[----:B------:R-:W-:Y:S05]  /*0890*/  @!P0 BRA `(.L_x_18) ;  /* 0x0000000000a08947 */ /* 0x000fea0003800000 */
[----:B------:R-:W0:Y:S01]  /*08a0*/  LDCU.64 UR6, c[0x0][0x3a8] ;  /* 0x00007500ff0677ac */ /* 0x000e220008000a00 */
[----:B------:R-:W1:Y:S01]  /*08b0*/  LDC.64 R4, c[0x0][0x398] ;  /* 0x0000e600ff047b82 */ /* 0x000e620000000a00 */
[--C-:B------:R-:W-:Y:S02]  /*08c0*/  IMAD.IADD R14, R0, 0x1, R15.reuse ;  /* 0x00000001000e7824 */ /* 0x100fe400078e020f */
[--C-:B------:R-:W-:Y:S02]  /*08d0*/  IMAD.IADD R3, R8, 0x1, R15.reuse ;  /* 0x0000000108037824 */ /* 0x100fe400078e020f */
[C---:B------:R-:W-:Y:S01]  /*08e0*/  VIADD R2, R14.reuse, 0x1 ;  /* 0x000000010e027836 */ /* 0x040fe20000000000 */
[CC--:B------:R-:W-:Y:S01]  /*08f0*/  ISETP.GE.AND P0, PT, R14.reuse, R17.reuse, PT ;  /* 0x000000110e00720c */ /* 0x0c0fe20003f06270 */
[----:B------:R-:W-:Y:S02]  /*0900*/  VIADD R6, R14, 0x2 ;  /* 0x000000020e067836 */ /* 0x000fe40000000000 */
[----:B------:R-:W-:Y:S01]  /*0910*/  IMAD.IADD R7, R11, 0x1, R15 ;  /* 0x000000010b077824 */ /* 0x000fe200078e020f */
[----:B------:R-:W-:-:S02]  /*0920*/  ISETP.GE.AND P1, PT, R2, R17, PT ;  /* 0x000000110200720c */ /* 0x000fc40003f26270 */
[----:B------:R-:W-:Y:S02]  /*0930*/  ISETP.LT.OR P0, PT, R14, RZ, P0 ;  /* 0x000000ff0e00720c */ /* 0x000fe40000701670 */
[----:B------:R-:W-:Y:S02]  /*0940*/  ISETP.LT.OR P1, PT, R2, RZ, P1 ;  /* 0x000000ff0200720c */ /* 0x000fe40000f21670 */
[----:B------:R-:W-:Y:S02]  /*0950*/  IADD3 R14, PT, PT, R14, 0x3, RZ ;  /* 0x000000030e0e7810 */ /* 0x000fe40007ffe0ff */
[----:B0-----:R-:W-:Y:S02]  /*0960*/  IADD3 R2, P5, PT, R3, UR6, RZ ;  /* 0x0000000603027c10 */ /* 0x001fe4000ffbe0ff */
[-C--:B------:R-:W-:Y:S02]  /*0970*/  ISETP.GE.AND P4, PT, R6, R17.reuse, PT ;  /* 0x000000110600720c */ /* 0x080fe40003f86270 */
[----:B------:R-:W-:-:S02]  /*0980*/  ISETP.GE.AND P2, PT, R14, R17, PT ;  /* 0x000000110e00720c */ /* 0x000fc40003f46270 */
[----:B------:R-:W-:Y:S01]  /*0990*/  LEA.HI.X.SX32 R3, R3, UR7, 0x1, P5 ;  /* 0x0000000703037c11 */ /* 0x000fe2000a8f0eff */
[----:B-1----:R-:W-:Y:S01]  /*09a0*/  IMAD.WIDE R4, R7, 0x4, R4 ;  /* 0x0000000407047825 */ /* 0x002fe200078e0204 */
[----:B------:R-:W-:Y:S02]  /*09b0*/  ISETP.LT.OR P4, PT, R6, RZ, P4 ;  /* 0x000000ff0600720c */ /* 0x000fe40002781670 */
[----:B------:R-:W-:Y:S01]  /*09c0*/  ISETP.LT.OR P2, PT, R14, RZ, P2 ;  /* 0x000000ff0e00720c */ /* 0x000fe20001741670 */
[----:B------:R-:W2:Y:S04]  /*09d0*/  @!P0 LDG.E.U8 R6, desc[UR4][R2.64] ;  /* 0x0000000402068981 */ /* 0x000ea8000c1e1100 */
[----:B------:R-:W3:Y:S04]  /*09e0*/  @!P1 LDG.E.U8 R16, desc[UR4][R2.64+0x1] ;  /* 0x0000010402109981 */ /* 0x000ee8000c1e1100 */
[----:B------:R-:W4:Y:S04]  /*09f0*/  @!P0 LDG.E R14, desc[UR4][R4.64] ;  /* 0x00000004040e8981 */ /* 0x000f28000c1e1900 */
[----:B------:R-:W5:Y:S04]  /*0a00*/  @!P4 LDG.E.U8 R20, desc[UR4][R2.64+0x2] ;  /* 0x000002040214c981 */ /* 0x000f68000c1e1100 */
[----:B------:R-:W5:Y:S04]  /*0a10*/  @!P1 LDG.E R18, desc[UR4][R4.64+0x4] ;  /* 0x0000040404129981 */ /* 0x000f68000c1e1900 */
[----:B------:R-:W5:Y:S04]  /*0a20*/  @!P2 LDG.E.U8 R21, desc[UR4][R2.64+0x3] ;  /* 0x000003040215a981 */ /* 0x000f68000c1e1100 */
[----:B------:R-:W5:Y:S04]  /*0a30*/  @!P4 LDG.E R22, desc[UR4][R4.64+0x8] ;  /* 0x000008040416c981 */ /* 0x000f68000c1e1900 */
[----:B------:R-:W5:Y:S01]  /*0a40*/  @!P2 LDG.E R24, desc[UR4][R4.64+0xc] ;  /* 0x00000c040418a981 */ /* 0x000f62000c1e1900 */
[----:B------:R-:W-:Y:S01]  /*0a50*/  VIADD R15, R15, 0x4 ;  /* 0x000000040f0f7836 */ /* 0x000fe20000000000 */
[----:B--2---:R-:W-:-:S02]  /*0a60*/  @!P0 I2FP.F32.U32 R7, R6 ;  /* 0x0000000600078245 */ /* 0x004fc40000201000 */
[----:B---3--:R-:W-:Y:S01]  /*0a70*/  @!P1 I2FP.F32.U32 R19, R16 ;  /* 0x0000001000139245 */ /* 0x008fe20000201000 */
[----:B----4-:R-:W-:Y:S02]  /*0a80*/  @!P0 FADD R9, R9, R14 ;  /* 0x0000000e09098221 */ /* 0x010fe40000000000 */
[----:B------:R-:W-:Y:S01]  /*0a90*/  @!P0 FFMA R10, R7, R14, R10 ;  /* 0x0000000e070a8223 */ /* 0x000fe2000000000a */
[----:B-----5:R-:W-:Y:S01]  /*0aa0*/  @!P4 I2FP.F32.U32 R7, R20 ;  /* 0x000000140007c245 */ /* 0x020fe20000201000 */
[----:B------:R-:W-:Y:S02]  /*0ab0*/  @!P1 FADD R9, R9, R18 ;  /* 0x0000001209099221 */ /* 0x000fe40000000000 */
[----:B------:R-:W-:Y:S01]  /*0ac0*/  @!P1 FFMA R10, R19, R18, R10 ;  /* 0x00000012130a9223 */ /* 0x000fe2000000000a */
[----:B------:R-:W-:Y:S01]  /*0ad0*/  @!P2 I2FP.F32.U32 R21, R21 ;  /* 0x000000150015a245 */ /* 0x000fe20000201000 */
[----:B------:R-:W-:Y:S02]  /*0ae0*/  @!P4 FADD R9, R9, R22 ;  /* 0x000000160909c221 */ /* 0x000fe40000000000 */
[----:B------:R-:W-:-:S02]  /*0af0*/  @!P4 FFMA R10, R7, R22, R10 ;  /* 0x00000016070ac223 */ /* 0x000fc4000000000a */
[----:B------:R-:W-:Y:S02]  /*0b00*/  @!P2 FADD R9, R9, R24 ;  /* 0x000000180909a221 */ /* 0x000fe40000000000 */
[----:B------:R-:W-:-:S07]  /*0b10*/  @!P2 FFMA R10, R21, R24, R10 ;  /* 0x00000018150aa223 */ /* 0x000fce000000000a */
.L_x_18:
[----:B------:R-:W-:Y:S05]  /*0b20*/  @!P3 BRA `(.L_x_15) ;  /* 0x0000000000b8b947 */ /* 0x000fea0003800000 */
[----:B------:R-:W-:-:S13]  /*0b30*/  ISETP.NE.AND P0, PT, R13, 0x1, PT ;  /* 0x000000010d00780c */ /* 0x000fda0003f05270 */
[----:B------:R-:W-:Y:S05]  /*0b40*/  @!P0 BRA `(.L_x_19) ;  /* 0x0000000000608947 */ /* 0x000fea0003800000 */
[----:B------:R-:W0:Y:S01]  /*0b50*/  LDCU.64 UR6, c[0x0][0x3a8] ;  /* 0x00007500ff0677ac */ /* 0x000e220008000a00 */
[----:B------:R-:W1:Y:S01]  /*0b60*/  LDC.64 R4, c[0x0][0x398] ;  /* 0x0000e600ff047b82 */ /* 0x000e620000000a00 */
[--C-:B------:R-:W-:Y:S02]  /*0b70*/  IMAD.IADD R2, R0, 0x1, R15.reuse ;  /* 0x0000000100027824 */ /* 0x100fe400078e020f */
[--C-:B------:R-:W-:Y:S02]  /*0b80*/  IMAD.IADD R3, R8, 0x1, R15.reuse ;  /* 0x0000000108037824 */ /* 0x100fe400078e020f */
[C---:B------:R-:W-:Y:S01]  /*0b90*/  VIADD R6, R2.reuse, 0x1 ;  /* 0x0000000102067836 */ /* 0x040fe20000000000 */
[----:B------:R-:W-:Y:S01]  /*0ba0*/  ISETP.GE.AND P0, PT, R2, R17, PT ;  /* 0x000000110200720c */ /* 0x000fe20003f06270 */
[----:B------:R-:W-:-:S03]  /*0bb0*/  IMAD.IADD R7, R11, 0x1, R15 ;  /* 0x000000010b077824 */ /* 0x000fc600078e020f */
[----:B------:R-:W-:Y:S02]  /*0bc0*/  ISETP.LT.OR P0, PT, R2, RZ, P0 ;  /* 0x000000ff0200720c */ /* 0x000fe40000701670 */
[----:B------:R-:W-:-:S04]  /*0bd0*/  ISETP.GE.AND P1, PT, R6, R17, PT ;  /* 0x000000110600720c */ /* 0x000fc80003f26270 */
[----:B------:R-:W-:Y:S02]  /*0be0*/  ISETP.LT.OR P1, PT, R6, RZ, P1 ;  /* 0x000000ff0600720c */ /* 0x000fe40000f21670 */
[----:B0-----:R-:W-:-:S04]  /*0bf0*/  IADD3 R2, P2, PT, R3, UR6, RZ ;  /* 0x0000000603027c10 */ /* 0x001fc8000ff5e0ff */
[----:B------:R-:W-:Y:S01]  /*0c00*/  LEA.HI.X.SX32 R3, R3, UR7, 0x1, P2 ;  /* 0x0000000703037c11 */ /* 0x000fe200090f0eff */
[----:B-1----:R-:W-:-:S04]  /*0c10*/  IMAD.WIDE R4, R7, 0x4, R4 ;  /* 0x0000000407047825 */ /* 0x002fc800078e0204 */
[----:B------:R-:W2:Y:S04]  /*0c20*/  @!P0 LDG.E.U8 R6, desc[UR4][R2.64] ;  /* 0x0000000402068981 */ /* 0x000ea8000c1e1100 */
[----:B------:R-:W3:Y:S04]  /*0c30*/  @!P1 LDG.E.U8 R13, desc[UR4][R2.64+0x1] ;  /* 0x00000104020d9981 */ /* 0x000ee8000c1e1100 */
[----:B------:R-:W4:Y:S04]  /*0c40*/  @!P0 LDG.E R14, desc[UR4][R4.64] ;  /* 0x00000004040e8981 */ /* 0x000f28000c1e1900 */
[----:B------:R-:W5:Y:S01]  /*0c50*/  @!P1 LDG.E R16, desc[UR4][R4.64+0x4] ;  /* 0x0000040404109981 */ /* 0x000f62000c1e1900 */
[----:B------:R-:W-:Y:S01]  /*0c60*/  VIADD R15, R15, 0x2 ;  /* 0x000000020f0f7836 */ /* 0x000fe20000000000 */
[----:B--2---:R-:W-:-:S02]  /*0c70*/  @!P0 I2FP.F32.U32 R7, R6 ;  /* 0x0000000600078245 */ /* 0x004fc40000201000 */
[----:B---3--:R-:W-:Y:S01]  /*0c80*/  @!P1 I2FP.F32.U32 R13, R13 ;  /* 0x0000000d000d9245 */ /* 0x008fe20000201000 */
[----:B----4-:R-:W-:Y:S02]  /*0c90*/  @!P0 FADD R9, R9, R14 ;  /* 0x0000000e09098221 */ /* 0x010fe40000000000 */
[----:B------:R-:W-:Y:S02]  /*0ca0*/  @!P0 FFMA R10, R7, R14, R10 ;  /* 0x0000000e070a8223 */ /* 0x000fe4000000000a */
[----:B-----5:R-:W-:Y:S02]  /*0cb0*/  @!P1 FADD R9, R9, R16 ;  /* 0x0000001009099221 */ /* 0x020fe40000000000 */
[----:B------:R-:W-:-:S07]  /*0cc0*/  @!P1 FFMA R10, R13, R16, R10 ;  /* 0x000000100d0a9223 */ /* 0x000fce000000000a */
.L_x_19:
[----:B------:R-:W-:Y:S01]  /*0cd0*/  IMAD.IADD R0, R0, 0x1, R15 ;  /* 0x0000000100007824 */ /* 0x000fe200078e020f */
[----:B------:R-:W-:Y:S01]  /*0ce0*/  LOP3.LUT R12, R12, 0x1, RZ, 0xc0, !PT ;  /* 0x000000010c0c7812 */ /* 0x000fe200078ec0ff */
[----:B------:R-:W-:Y:S03]  /*0cf0*/  BSSY.RECONVERGENT B0, `(.L_x_15) ;  /* 0x0000011000007945 */ /* 0x000fe60003800200 */
[----:B------:R-:W-:-:S04]  /*0d00*/  ISETP.GE.AND P0, PT, R0, R17, PT ;  /* 0x000000110000720c */ /* 0x000fc80003f06270 */
[----:B------:R-:W-:-:S04]  /*0d10*/  ISETP.LT.OR P0, PT, R0, RZ, P0 ;  /* 0x000000ff0000720c */ /* 0x000fc80000701670 */
[----:B------:R-:W-:-:S13]  /*0d20*/  ISETP.EQ.U32.OR P0, PT, R12, 0x1, P0 ;  /* 0x000000010c00780c */ /* 0x000fda0000702470 */
[----:B------:R-:W-:Y:S05]  /*0d30*/  @P0 BRA `(.L_x_20) ;  /* 0x0000000000300947 */ /* 0x000fea0003800000 */
[----:B------:R-:W0:Y:S01]  /*0d40*/  LDCU.64 UR6, c[0x0][0x3a8] ;  /* 0x00007500ff0677ac */ /* 0x000e220008000a00 */
[----:B------:R-:W1:Y:S01]  /*0d50*/  LDC.64 R2, c[0x0][0x398] ;  /* 0x0000e600ff027b82 */ /* 0x000e620000000a00 */
[--C-:B------:R-:W-:Y:S02]  /*0d60*/  IMAD.IADD R0, R8, 0x1, R15.reuse ;  /* 0x0000000108007824 */ /* 0x100fe400078e020f */
[----:B------:R-:W-:-:S03]  /*0d70*/  IMAD.IADD R11, R11, 0x1, R15 ;  /* 0x000000010b0b7824 */ /* 0x000fc600078e020f */
[----:B0-----:R-:W-:-:S04]  /*0d80*/  IADD3 R4, P0, PT, R0, UR6, RZ ;  /* 0x0000000600047c10 */ /* 0x001fc8000ff1e0ff */
[----:B------:R-:W-:Y:S01]  /*0d90*/  LEA.HI.X.SX32 R5, R0, UR7, 0x1, P0 ;  /* 0x0000000700057c11 */ /* 0x000fe200080f0eff */
[----:B-1----:R-:W-:-:S04]  /*0da0*/  IMAD.WIDE R2, R11, 0x4, R2 ;  /* 0x000000040b027825 */ /* 0x002fc800078e0202 */
[----:B------:R-:W2:Y:S04]  /*0db0*/  LDG.E.U8 R4, desc[UR4][R4.64] ;  /* 0x0000000404047981 */ /* 0x000ea8000c1e1100 */
[----:B------:R-:W3:Y:S01]  /*0dc0*/  LDG.E R2, desc[UR4][R2.64] ;  /* 0x0000000402027981 */ /* 0x000ee2000c1e1900 */
[----:B--2---:R-:W-:Y:S01]  /*0dd0*/  I2FP.F32.U32 R7, R4 ;  /* 0x0000000400077245 */ /* 0x004fe20000201000 */
[----:B---3--:R-:W-:-:S04]  /*0de0*/  FADD R9, R9, R2 ;  /* 0x0000000209097221 */ /* 0x008fc80000000000 */
[----:B------:R-:W-:-:S07]  /*0df0*/  FFMA R10, R7, R2, R10 ;  /* 0x00000002070a7223 */ /* 0x000fce000000000a */
.L_x_20:
[----:B------:R-:W-:Y:S05]  /*0e00*/  BSYNC.RECONVERGENT B0 ;  /* 0x0000000000007941 */ /* 0x000fea0003800200 */
.L_x_15:
[----:B------:R-:W0:Y:S01]  /*0e10*/  MUFU.RCP R0, R9 ;  /* 0x0000000900007308 */ /* 0x000e220000001000 */
[----:B------:R-:W-:Y:S07]  /*0e20*/  BSSY.RECONVERGENT B0, `(.L_x_21) ;  /* 0x000000d000007945 */ /* 0x000fee0003800200 */
[----:B------:R-:W1:Y:S01]  /*0e30*/  FCHK P0, R10, R9 ;  /* 0x000000090a007302 */ /* 0x000e620000000000 */
[----:B0-----:R-:W-:-:S04]  /*0e40*/  FFMA R3, R0, -R9, 1 ;  /* 0x3f80000000037423 */ /* 0x001fc80000000809 */
[----:B------:R-:W-:-:S04]  /*0e50*/  FFMA R0, R0, R3, R0 ;  /* 0x0000000300007223 */ /* 0x000fc80000000000 */
[----:B------:R-:W-:-:S04]  /*0e60*/  FFMA R3, R0, R10, RZ ;  /* 0x0000000a00037223 */ /* 0x000fc800000000ff */
[----:B------:R-:W-:-:S04]  /*0e70*/  FFMA R2, R3, -R9, R10 ;  /* 0x8000000903027223 */ /* 0x000fc8000000000a */
[----:B------:R-:W-:Y:S01]  /*0e80*/  FFMA R5, R0, R2, R3 ;  /* 0x0000000200057223 */ /* 0x000fe20000000003 */
[----:B-1----:R-:W-:Y:S06]  /*0e90*/  @!P0 BRA `(.L_x_22) ;  /* 0x0000000000148947 */ /* 0x002fec0003800000 */
[----:B------:R-:W-:Y:S01]  /*0ea0*/  IMAD.MOV.U32 R0, RZ, RZ, R10 ;  /* 0x000000ffff007224 */ /* 0x000fe200078e000a */
[----:B------:R-:W-:Y:S01]  /*0eb0*/  MOV R2, 0xee0 ;  /* 0x00000ee000027802 */ /* 0x000fe20000000f00 */
[----:B------:R-:W-:-:S07]  /*0ec0*/  IMAD.MOV.U32 R3, RZ, RZ, R9 ;  /* 0x000000ffff037224 */ /* 0x000fce00078e0009 */
[----:B------:R-:W-:Y:S05]  /*0ed0*/  CALL.REL.NOINC `($__internal_1_$__cuda_sm3x_div_rn_noftz_f32_slowpath) ;  /* 0x0000000000187944 */ /* 0x000fea0003c00000 */
[----:B------:R-:W-:-:S07]  /*0ee0*/  IMAD.MOV.U32 R5, RZ, RZ, R0 ;  /* 0x000000ffff057224 */ /* 0x000fce00078e0000 */
.L_x_22:
[----:B------:R-:W-:Y:S05]  /*0ef0*/  BSYNC.RECONVERGENT B0 ;  /* 0x0000000000007941 */ /* 0x000fea0003800200 */
.L_x_21:
[----:B------:R-:W0:Y:S02]  /*0f00*/  LDC.64 R2, c[0x0][0x3a0] ;  /* 0x0000e800ff027b82 */ /* 0x000e240000000a00 */
[----:B0-----:R-:W-:-:S05]  /*0f10*/  IMAD.WIDE R8, R8, 0x4, R2 ;  /* 0x0000000408087825 */ /* 0x001fca00078e0202 */
[----:B------:R-:W-:Y:S01]  /*0f20*/  STG.E desc[UR4][R8.64], R5 ;  /* 0x0000000508007986 */ /* 0x000fe2000c101904 */
[----:B------:R-:W-:Y:S05]  /*0f30*/  EXIT ;  /* 0x000000000000794d */ /* 0x000fea0003800000 */
        .weak           $__internal_1_$__cuda_sm3x_div_rn_noftz_f32_slowpath
        .type           $__internal_1_$__cuda_sm3x_div_rn_noftz_f32_slowpath,@function
        .size           $__internal_1_$__cuda_sm3x_div_rn_noftz_f32_slowpath,(.L_x_36 - $__internal_1_$__cuda_sm3x_div_rn_noftz_f32_slowpath)
$__internal_1_$__cuda_sm3x_div_rn_noftz_f32_slowpath:
[----:B------:R-:W-:Y:S01]  /*0f40*/  SHF.R.U32.HI R5, RZ, 0x17, R3 ;  /* 0x00000017ff057819 */ /* 0x000fe20000011603 */
[----:B------:R-:W-:Y:S01]  /*0f50*/  BSSY.RECONVERGENT B1, `(.L_x_23) ;  /* 0x0000062000017945 */ /* 0x000fe20003800200 */
[----:B------:R-:W-:Y:S02]  /*0f60*/  SHF.R.U32.HI R4, RZ, 0x17, R0 ;  /* 0x00000017ff047819 */ /* 0x000fe40000011600 */
[----:B------:R-:W-:Y:S02]  /*0f70*/  LOP3.LUT R12, R5, 0xff, RZ, 0xc0, !PT ;  /* 0x000000ff050c7812 */ /* 0x000fe400078ec0ff */
[----:B------:R-:W-:-:S03]  /*0f80*/  LOP3.LUT R9, R4, 0xff, RZ, 0xc0, !PT ;  /* 0x000000ff04097812 */ /* 0x000fc600078ec0ff */
[----:B------:R-:W-:Y:S02]  /*0f90*/  VIADD R6, R12, 0xffffffff ;  /* 0xffffffff0c067836 */ /* 0x000fe40000000000 */
[----:B------:R-:W-:-:S03]  /*0fa0*/  VIADD R5, R9, 0xffffffff ;  /* 0xffffffff09057836 */ /* 0x000fc60000000000 */
[----:B------:R-:W-:-:S04]  /*0fb0*/  ISETP.GT.U32.AND P0, PT, R6, 0xfd, PT ;  /* 0x000000fd0600780c */ /* 0x000fc80003f04070 */
[----:B------:R-:W-:-:S13]  /*0fc0*/  ISETP.GT.U32.OR P0, PT, R5, 0xfd, P0 ;  /* 0x000000fd0500780c */ /* 0x000fda0000704470 */
[----:B------:R-:W-:Y:S01]  /*0fd0*/  @!P0 MOV R4, RZ ;  /* 0x000000ff00048202 */ /* 0x000fe20000000f00 */
[----:B------:R-:W-:Y:S06]  /*0fe0*/  @!P0 BRA `(.L_x_24) ;  /* 0x00000000005c8947 */ /* 0x000fec0003800000 */
[----:B------:R-:W-:Y:S02]  /*0ff0*/  FSETP.GTU.FTZ.AND P0, PT, |R0|, +INF , PT ;  /* 0x7f8000000000780b */ /* 0x000fe40003f1c200 */
[----:B------:R-:W-:-:S04]  /*1000*/  FSETP.GTU.FTZ.AND P1, PT, |R3|, +INF , PT ;  /* 0x7f8000000300780b */ /* 0x000fc80003f3c200 */
[----:B------:R-:W-:-:S13]  /*1010*/  PLOP3.LUT P0, PT, P0, P1, PT, 0xf8, 0x8f ;  /* 0x00000000008f781c */ /* 0x000fda0000703f70 */
[----:B------:R-:W-:Y:S05]  /*1020*/  @P0 BRA `(.L_x_25) ;  /* 0x00000004004c0947 */ /* 0x000fea0003800000 */
[----:B------:R-:W-:-:S13]  /*1030*/  LOP3.LUT P0, RZ, R3, 0x7fffffff, R0, 0xc8, !PT ;  /* 0x7fffffff03ff7812 */ /* 0x000fda000780c800 */
[----:B------:R-:W-:Y:S05]  /*1040*/  @!P0 BRA `(.L_x_26) ;  /* 0x00000004003c8947 */ /* 0x000fea0003800000 */
[C---:B------:R-:W-:Y:S02]  /*1050*/  FSETP.NEU.FTZ.AND P0, PT, |R0|.reuse, +INF , PT ;  /* 0x7f8000000000780b */ /* 0x040fe40003f1d200 */
[----:B------:R-:W-:Y:S02]  /*1060*/  FSETP.NEU.FTZ.AND P2, PT, |R3|, +INF , PT ;  /* 0x7f8000000300780b */ /* 0x000fe40003f5d200 */
[----:B------:R-:W-:-:S11]  /*1070*/  FSETP.NEU.FTZ.AND P1, PT, |R0|, +INF , PT ;  /* 0x7f8000000000780b */ /* 0x000fd60003f3d200 */
[----:B------:R-:W-:Y:S05]  /*1080*/  @!P2 BRA !P0, `(.L_x_26) ;  /* 0x00000004002ca947 */ /* 0x000fea0004000000 */
[----:B------:R-:W-:-:S04]  /*1090*/  LOP3.LUT P0, RZ, R0, 0x7fffffff, RZ, 0xc0, !PT ;  /* 0x7fffffff00ff7812 */ /* 0x000fc8000780c0ff */
[----:B------:R-:W-:-:S13]  /*10a0*/  PLOP3.LUT P0, PT, P2, P0, PT, 0x2f, 0xf2 ;  /* 0x0000000000f2781c */ /* 0x000fda0001700577 */
[----:B------:R-:W-:Y:S05]  /*10b0*/  @P0 BRA `(.L_x_27) ;  /* 0x0000000400180947 */ /* 0x000fea0003800000 */
[----:B------:R-:W-:-:S04]  /*10c0*/  LOP3.LUT P0, RZ, R3, 0x7fffffff, RZ, 0xc0, !PT ;  /* 0x7fffffff03ff7812 */ /* 0x000fc8000780c0ff */
[----:B------:R-:W-:-:S13]  /*10d0*/  PLOP3.LUT P0, PT, P1, P0, PT, 0x2f, 0xf2 ;  /* 0x0000000000f2781c */ /* 0x000fda0000f00577 */
[----:B------:R-:W-:Y:S05]  /*10e0*/  @P0 BRA `(.L_x_28) ;  /* 0x0000000400000947 */ /* 0x000fea0003800000 */
[----:B------:R-:W-:Y:S02]  /*10f0*/  ISETP.GE.AND P0, PT, R5, RZ, PT ;  /* 0x000000ff0500720c */ /* 0x000fe40003f06270 */
[----:B------:R-:W-:-:S11]  /*1100*/  ISETP.GE.AND P1, PT, R6, RZ, PT ;  /* 0x000000ff0600720c */ /* 0x000fd60003f26270 */
[----:B------:R-:W-:Y:S02]  /*1110*/  @P0 IMAD.MOV.U32 R4, RZ, RZ, RZ ;  /* 0x000000ffff040224 */ /* 0x000fe400078e00ff */
[----:B------:R-:W-:Y:S01]  /*1120*/  @!P0 FFMA R0, R0, 1.84467440737095516160e+19, RZ ;  /* 0x5f80000000008823 */ /* 0x000fe200000000ff */
[----:B------:R-:W-:Y:S02]  /*1130*/  @!P0 IMAD.MOV.U32 R4, RZ, RZ, -0x40 ;  /* 0xffffffc0ff048424 */ /* 0x000fe400078e00ff */
[----:B------:R-:W-:Y:S02]  /*1140*/  @!P1 FFMA R3, R3, 1.84467440737095516160e+19, RZ ;  /* 0x5f80000003039823 */ /* 0x000fe400000000ff */
[----:B------:R-:W-:-:S07]  /*1150*/  @!P1 VIADD R4, R4, 0x40 ;  /* 0x0000004004049836 */ /* 0x000fce0000000000 */
.L_x_24:
[----:B------:R-:W-:Y:S01]  /*1160*/  LEA R6, R12, 0xc0800000, 0x17 ;  /* 0xc08000000c067811 */ /* 0x000fe200078eb8ff */
[----:B------:R-:W-:Y:S04]  /*1170*/  BSSY.RECONVERGENT B2, `(.L_x_29) ;  /* 0x0000036000027945 */ /* 0x000fe80003800200 */
[----:B------:R-:W-:Y:S02]  /*1180*/  IMAD.IADD R6, R3, 0x1, -R6 ;  /* 0x0000000103067824 */ /* 0x000fe400078e0a06 */
[----:B------:R-:W-:Y:S02]  /*1190*/  VIADD R3, R9, 0xffffff81 ;  /* 0xffffff8109037836 */ /* 0x000fe40000000000 */
[----:B------:R-:W0:Y:S01]  /*11a0*/  MUFU.RCP R5, R6 ;  /* 0x0000000600057308 */ /* 0x000e220000001000 */
[----:B------:R-:W-:Y:S01]  /*11b0*/  FADD.FTZ R7, -R6, -RZ ;  /* 0x800000ff06077221 */ /* 0x000fe20000010100 */
[----:B------:R-:W-:-:S03]  /*11c0*/  IMAD R0, R3, -0x800000, R0 ;  /* 0xff80000003007824 */ /* 0x000fc600078e0200 */
[----:B0-----:R-:W-:-:S04]  /*11d0*/  FFMA R10, R5, R7, 1 ;  /* 0x3f800000050a7423 */ /* 0x001fc80000000007 */
[----:B------:R-:W-:-:S04]  /*11e0*/  FFMA R14, R5, R10, R5 ;  /* 0x0000000a050e7223 */ /* 0x000fc80000000005 */
[----:B------:R-:W-:-:S04]  /*11f0*/  FFMA R5, R0, R14, RZ ;  /* 0x0000000e00057223 */ /* 0x000fc800000000ff */
[----:B------:R-:W-:-:S04]  /*1200*/  FFMA R10, R7, R5, R0 ;  /* 0x00000005070a7223 */ /* 0x000fc80000000000 */
[----:B------:R-:W-:Y:S01]  /*1210*/  FFMA R9, R14, R10, R5 ;  /* 0x0000000a0e097223 */ /* 0x000fe20000000005 */
[----:B------:R-:W-:-:S03]  /*1220*/  IADD3 R5, PT, PT, R3, 0x7f, -R12 ;  /* 0x0000007f03057810 */ /* 0x000fc60007ffe80c */
[----:B------:R-:W-:Y:S02]  /*1230*/  FFMA R10, R7, R9, R0 ;  /* 0x00000009070a7223 */ /* 0x000fe40000000000 */
[----:B------:R-:W-:Y:S02]  /*1240*/  IMAD.IADD R5, R5, 0x1, R4 ;  /* 0x0000000105057824 */ /* 0x000fe400078e0204 */
[----:B------:R-:W-:-:S05]  /*1250*/  FFMA R0, R14, R10, R9 ;  /* 0x0000000a0e007223 */ /* 0x000fca0000000009 */
[----:B------:R-:W-:-:S04]  /*1260*/  SHF.R.U32.HI R3, RZ, 0x17, R0 ;  /* 0x00000017ff037819 */ /* 0x000fc80000011600 */
[----:B------:R-:W-:-:S05]  /*1270*/  LOP3.LUT R3, R3, 0xff, RZ, 0xc0, !PT ;  /* 0x000000ff03037812 */ /* 0x000fca00078ec0ff */
[----:B------:R-:W-:-:S04]  /*1280*/  IMAD.IADD R7, R3, 0x1, R5 ;  /* 0x0000000103077824 */ /* 0x000fc800078e0205 */
[----:B------:R-:W-:-:S05]  /*1290*/  VIADD R3, R7, 0xffffffff ;  /* 0xffffffff07037836 */ /* 0x000fca0000000000 */
[----:B------:R-:W-:-:S13]  /*12a0*/  ISETP.GE.U32.AND P0, PT, R3, 0xfe, PT ;  /* 0x000000fe0300780c */ /* 0x000fda0003f06070 */
[----:B------:R-:W-:Y:S05]  /*12b0*/  @!P0 BRA `(.L_x_30) ;  /* 0x0000000000808947 */ /* 0x000fea0003800000 */
[----:B------:R-:W-:-:S13]  /*12c0*/  ISETP.GT.AND P0, PT, R7, 0xfe, PT ;  /* 0x000000fe0700780c */ /* 0x000fda0003f04270 */
[----:B------:R-:W-:Y:S05]  /*12d0*/  @P0 BRA `(.L_x_31) ;  /* 0x00000000006c0947 */ /* 0x000fea0003800000 */
[----:B------:R-:W-:-:S13]  /*12e0*/  ISETP.GE.AND P0, PT, R7, 0x1, PT ;  /* 0x000000010700780c */ /* 0x000fda0003f06270 */
[----:B------:R-:W-:Y:S05]  /*12f0*/  @P0 BRA `(.L_x_32) ;  /* 0x0000000000740947 */ /* 0x000fea0003800000 */
[----:B------:R-:W-:Y:S02]  /*1300*/  ISETP.GE.AND P0, PT, R7, -0x18, PT ;  /* 0xffffffe80700780c */ /* 0x000fe40003f06270 */
[----:B------:R-:W-:-:S11]  /*1310*/  LOP3.LUT R0, R0, 0x80000000, RZ, 0xc0, !PT ;  /* 0x8000000000007812 */ /* 0x000fd600078ec0ff */
[----:B------:R-:W-:Y:S05]  /*1320*/  @!P0 BRA `(.L_x_32) ;  /* 0x0000000000688947 */ /* 0x000fea0003800000 */
[CCC-:B------:R-:W-:Y:S01]  /*1330*/  FFMA.RZ R3, R14.reuse, R10.reuse, R9.reuse ;  /* 0x0000000a0e037223 */ /* 0x1c0fe2000000c009 */
[C---:B------:R-:W-:Y:S02]  /*1340*/  VIADD R6, R7.reuse, 0x20 ;  /* 0x0000002007067836 */ /* 0x040fe40000000000 */
[CCC-:B------:R-:W-:Y:S01]  /*1350*/  FFMA.RM R4, R14.reuse, R10.reuse, R9.reuse ;  /* 0x0000000a0e047223 */ /* 0x1c0fe20000004009 */
[----:B------:R-:W-:Y:S02]  /*1360*/  ISETP.NE.AND P2, PT, R7, RZ, PT ;  /* 0x000000ff0700720c */ /* 0x000fe40003f45270 */
[----:B------:R-:W-:Y:S01]  /*1370*/  LOP3.LUT R5, R3, 0x7fffff, RZ, 0xc0, !PT ;  /* 0x007fffff03057812 */ /* 0x000fe200078ec0ff */
[----:B------:R-:W-:Y:S01]  /*1380*/  FFMA.RP R3, R14, R10, R9 ;  /* 0x0000000a0e037223 */ /* 0x000fe20000008009 */
[----:B------:R-:W-:Y:S01]  /*1390*/  ISETP.NE.AND P1, PT, R7, RZ, PT ;  /* 0x000000ff0700720c */ /* 0x000fe20003f25270 */
[----:B------:R-:W-:Y:S01]  /*13a0*/  IMAD.MOV R7, RZ, RZ, -R7 ;  /* 0x000000ffff077224 */ /* 0x000fe200078e0a07 */
[----:B------:R-:W-:-:S02]  /*13b0*/  LOP3.LUT R5, R5, 0x800000, RZ, 0xfc, !PT ;  /* 0x0080000005057812 */ /* 0x000fc400078efcff */
[----:B------:R-:W-:Y:S02]  /*13c0*/  FSETP.NEU.FTZ.AND P0, PT, R3, R4, PT ;  /* 0x000000040300720b */ /* 0x000fe40003f1d000 */
[----:B------:R-:W-:Y:S02]  /*13d0*/  SHF.L.U32 R6, R5, R6, RZ ;  /* 0x0000000605067219 */ /* 0x000fe400000006ff */
[----:B------:R-:W-:Y:S02]  /*13e0*/  SEL R4, R7, RZ, P2 ;  /* 0x000000ff07047207 */ /* 0x000fe40001000000 */
[----:B------:R-:W-:Y:S02]  /*13f0*/  ISETP.NE.AND P1, PT, R6, RZ, P1 ;  /* 0x000000ff0600720c */ /* 0x000fe40000f25270 */
[----:B------:R-:W-:Y:S02]  /*1400*/  SHF.R.U32.HI R4, RZ, R4, R5 ;  /* 0x00000004ff047219 */ /* 0x000fe40000011605 */
[----:B------:R-:W-:-:S02]  /*1410*/  PLOP3.LUT P0, PT, P0, P1, PT, 0xf8, 0x8f ;  /* 0x00000000008f781c */ /* 0x000fc40000703f70 */
[----:B------:R-:W-:Y:S02]  /*1420*/  SHF.R.U32.HI R6, RZ, 0x1, R4 ;  /* 0x00000001ff067819 */ /* 0x000fe40000011604 */
[----:B------:R-:W-:-:S04]  /*1430*/  SEL R3, RZ, 0x1, !P0 ;  /* 0x00000001ff037807 */ /* 0x000fc80004000000 */
[----:B------:R-:W-:-:S04]  /*1440*/  LOP3.LUT R3, R3, 0x1, R6, 0xf8, !PT ;  /* 0x0000000103037812 */ /* 0x000fc800078ef806 */
[----:B------:R-:W-:-:S05]  /*1450*/  LOP3.LUT R3, R3, R4, RZ, 0xc0, !PT ;  /* 0x0000000403037212 */ /* 0x000fca00078ec0ff */
[----:B------:R-:W-:-:S05]  /*1460*/  IMAD.IADD R3, R6, 0x1, R3 ;  /* 0x0000000106037824 */ /* 0x000fca00078e0203 */
[----:B------:R-:W-:Y:S01]  /*1470*/  LOP3.LUT R0, R3, R0, RZ, 0xfc, !PT ;  /* 0x0000000003007212 */ /* 0x000fe200078efcff */
[----:B------:R-:W-:Y:S06]  /*1480*/  BRA `(.L_x_32) ;  /* 0x0000000000107947 */ /* 0x000fec0003800000 */
.L_x_31:
[----:B------:R-:W-:-:S04]  /*1490*/  LOP3.LUT R0, R0, 0x80000000, RZ, 0xc0, !PT ;  /* 0x8000000000007812 */ /* 0x000fc800078ec0ff */
[----:B------:R-:W-:Y:S01]  /*14a0*/  LOP3.LUT R0, R0, 0x7f800000, RZ, 0xfc, !PT ;  /* 0x7f80000000007812 */ /* 0x000fe200078efcff */
[----:B------:R-:W-:Y:S06]  /*14b0*/  BRA `(.L_x_32) ;  /* 0x0000000000047947 */ /* 0x000fec0003800000 */
.L_x_30:
[----:B------:R-:W-:-:S07]  /*14c0*/  IMAD R0, R5, 0x800000, R0 ;  /* 0x0080000005007824 */ /* 0x000fce00078e0200 */
.L_x_32:
[----:B------:R-:W-:Y:S05]  /*14d0*/  BSYNC.RECONVERGENT B2 ;  /* 0x0000000000027941 */ /* 0x000fea0003800200 */
.L_x_29:
[----:B------:R-:W-:Y:S05]  /*14e0*/  BRA `(.L_x_33) ;  /* 0x0000000000207947 */ /* 0x000fea0003800000 */
.L_x_28:
[----:B------:R-:W-:-:S04]  /*14f0*/  LOP3.LUT R0, R3, 0x80000000, R0, 0x48, !PT ;  /* 0x8000000003007812 */ /* 0x000fc800078e4800 */
[----:B------:R-:W-:Y:S01]  /*1500*/  LOP3.LUT R0, R0, 0x7f800000, RZ, 0xfc, !PT ;  /* 0x7f80000000007812 */ /* 0x000fe200078efcff */
[----:B------:R-:W-:Y:S06]  /*1510*/  BRA `(.L_x_33) ;  /* 0x0000000000147947 */ /* 0x000fec0003800000 */
.L_x_27:
[----:B------:R-:W-:Y:S01]  /*1520*/  LOP3.LUT R0, R3, 0x80000000, R0, 0x48, !PT ;  /* 0x8000000003007812 */ /* 0x000fe200078e4800 */
[----:B------:R-:W-:Y:S06]  /*1530*/  BRA `(.L_x_33) ;  /* 0x00000000000c7947 */ /* 0x000fec0003800000 */
.L_x_26:
[----:B------:R-:W0:Y:S01]  /*1540*/  MUFU.RSQ R0, -QNAN ;  /* 0xffc0000000007908 */ /* 0x000e220000001400 */
[----:B------:R-:W-:Y:S05]  /*1550*/  BRA `(.L_x_33) ;  /* 0x0000000000047947 */ /* 0x000fea0003800000 */
.L_x_25:
[----:B------:R-:W-:-:S07]  /*1560*/  FADD.FTZ R0, R0, R3 ;  /* 0x0000000300007221 */ /* 0x000fce0000010000 */
.L_x_33:
[----:B------:R-:W-:Y:S05]  /*1570*/  BSYNC.RECONVERGENT B1 ;  /* 0x0000000000017941 */ /* 0x000fea0003800200 */
.L_x_23:
[----:B------:R-:W-:-:S04]  /*1580*/  IMAD.MOV.U32 R3, RZ, RZ, 0x0 ;  /* 0x00000000ff037424 */ /* 0x000fc800078e00ff */
[----:B0-----:R-:W-:Y:S05]  /*1590*/  RET.REL.NODEC R2 `(_Z17gblur_xdir_kerneliiifiPfS_Ph) ;  /* 0xffffffe802987950 */ /* 0x001fea0003c3ffff */
.L_x_34:
        /* <DEDUP_REMOVED lines=14> */
.L_x_36:


//--------------------- .nv.shared.reserved.0     --------------------------
	.section	.nv.shared.reserved.0,"aw",@nobits
	.weak		__nv_reservedSMEM_offset_0_alias
	.size		__nv_reservedSMEM_offset_0_alias, 0, 64
	.other		__nv_reservedSMEM_offset_0_alias,@"STO_CUDA_RESERVED_SHARED STV_DEFAULT"
__nv_reservedSMEM_offset_0_alias:
	.zero		0
	.zero		64


//--------------------- .nv.constant0._Z17gblur_ydir_kerneliiifiPfS_Ps --------------------------
	.section	.nv.constant0._Z17gblur_ydir_kerneliiifiPfS_Ps,"a",@progbits
	.sectionflags	@""
	.align	4
.nv.constant0._Z17gblur_ydir_kerneliiifiPfS_Ps:
	.zero		944


//--------------------- .nv.constant0._Z17gblur_xdir_kerneliiifiPfS_Ph --------------------------
	.section	.nv.constant0._Z17gblur_xdir_kerneliiifiPfS_Ph,"a",@progbits
	.sectionflags	@""
	.align	4
.nv.constant0._Z17gblur_xdir_kerneliiifiPfS_Ph:
	.zero		944


//--------------------- SYMBOLS --------------------------

	.type		.nv.reservedSmem.offset0,@object
	.size		.nv.reservedSmem.offset0,0x4
